	.target	sm_90a

	.elftype	@"ET_EXEC"


//--------------------- .note.nv.tkinfo           --------------------------
	.section	.note.nv.tkinfo,"",@"SHT_NOTE"
	.sectionflags	@"SHF_NOTE_NV_TKINFO"
	.tkinfo
        /*0018*/ 	.word	0x00000002
        /*0030*/ 	.string	""
        /*0030*/ 	.string	"ptxas"
        /*0030*/ 	.string	"Cuda compilation tools, release 13.0, V13.0.88"
        /*0030*/ 	.string	"Build cuda_13.0.r13.0/compiler.36424714_0"
        /*0030*/ 	.string	"-v  -suppress-debug-info  -lineinfo  -arch sm_90a "



//--------------------- .note.nv.cuinfo           --------------------------
	.section	.note.nv.cuinfo,"",@"SHT_NOTE"
	.sectionflags	@"SHF_NOTE_NV_CUINFO"
        /*0018*/ 	.short	0x0002
        /*001a*/ 	.short	0x005a
        /*001c*/ 	.short	0x0082
	.zero		2


//--------------------- .nv.info                  --------------------------
	.section	.nv.info,"",@"SHT_CUDA_INFO"
	.align	4


	//----- nvinfo : EIATTR_REGCOUNT
	.align		4
        /*0000*/ 	.byte	0x04, 0x2f
        /*0002*/ 	.short	(.L_1 - .L_0)
	.align		4
.L_0:
        /*0004*/ 	.word	index@(gluon_wgmma)
        /*0008*/ 	.word	0x0000009a


	//----- nvinfo : EIATTR_FRAME_SIZE
	.align		4
.L_1:
        /*000c*/ 	.byte	0x04, 0x11
        /*000e*/ 	.short	(.L_3 - .L_2)
	.align		4
.L_2:
        /*0010*/ 	.word	index@(gluon_wgmma)
        /*0014*/ 	.word	0x00000000


	//----- nvinfo : EIATTR_MIN_STACK_SIZE
	.align		4
.L_3:
        /*0018*/ 	.byte	0x04, 0x12
        /*001a*/ 	.short	(.L_5 - .L_4)
	.align		4
.L_4:
        /*001c*/ 	.word	index@(gluon_wgmma)
        /*0020*/ 	.word	0x00000000
.L_5:


//--------------------- .nv.compat                --------------------------
	.section	.nv.compat,"",@"SHT_CUDA_COMPAT_INFO"
	.align	4
        /*0000*/ 	.byte	0x02, 0x09, 0x01, 0x00, 0x02, 0x02, 0x04, 0x00, 0x02, 0x05, 0x05, 0x00, 0x03, 0x07, 0x01, 0x01
        /*0010*/ 	.byte	0x02, 0x03, 0x03, 0x00, 0x02, 0x06, 0x01, 0x00, 0x04, 0x0b, 0x08, 0x00, 0x00, 0x00, 0x00, 0x00
        /*0020*/ 	.byte	0x00, 0x00, 0x00, 0x00


//--------------------- .nv.info.gluon_wgmma      --------------------------
	.section	.nv.info.gluon_wgmma,"",@"SHT_CUDA_INFO"
	.sectionflags	@""
	.align	4


	//----- nvinfo : EIATTR_CUDA_API_VERSION
	.align		4
        /*0000*/ 	.byte	0x04, 0x37
        /*0002*/ 	.short	(.L_7 - .L_6)
.L_6:
        /*0004*/ 	.word	0x00000082


	//----- nvinfo : EIATTR_KPARAM_INFO
	.align		4
.L_7:
        /*0008*/ 	.byte	0x04, 0x17
        /*000a*/ 	.short	(.L_9 - .L_8)
.L_8:
        /*000c*/ 	.word	0x00000000
        /*0010*/ 	.short	0x000a
        /*0012*/ 	.short	0x0048
        /*0014*/ 	.byte	0x00, 0xf4, 0x21, 0x00


	//----- nvinfo : EIATTR_KPARAM_INFO
	.align		4
.L_9:
        /*0018*/ 	.byte	0x04, 0x17
        /*001a*/ 	.short	(.L_11 - .L_10)
.L_10:
        /*001c*/ 	.word	0x00000000
        /*0020*/ 	.short	0x0009
        /*0022*/ 	.short	0x0040
        /*0024*/ 	.byte	0x00, 0xf4, 0x21, 0x00


	//----- nvinfo : EIATTR_KPARAM_INFO
	.align		4
.L_11:
        /*0028*/ 	.byte	0x04, 0x17
        /*002a*/ 	.short	(.L_13 - .L_12)
.L_12:
        /*002c*/ 	.word	0x00000000
        /*0030*/ 	.short	0x0008
        /*0032*/ 	.short	0x0038
        /*0034*/ 	.byte	0x00, 0xf0, 0x21, 0x00


	//----- nvinfo : EIATTR_KPARAM_INFO
	.align		4
.L_13:
        /*0038*/ 	.byte	0x04, 0x17
        /*003a*/ 	.short	(.L_15 - .L_14)
.L_14:
        /*003c*/ 	.word	0x00000000
        /*0040*/ 	.short	0x0007
        /*0042*/ 	.short	0x0030
        /*0044*/ 	.byte	0x00, 0xf0, 0x21, 0x00


	//----- nvinfo : EIATTR_KPARAM_INFO
	.align		4
.L_15:
        /*0048*/ 	.byte	0x04, 0x17
        /*004a*/ 	.short	(.L_17 - .L_16)
.L_16:
        /*004c*/ 	.word	0x00000000
        /*0050*/ 	.short	0x0006
        /*0052*/ 	.short	0x0028
        /*0054*/ 	.byte	0x00, 0xf0, 0x21, 0x00


	//----- nvinfo : EIATTR_KPARAM_INFO
	.align		4
.L_17:
        /*0058*/ 	.byte	0x04, 0x17
        /*005a*/ 	.short	(.L_19 - .L_18)
.L_18:
        /*005c*/ 	.word	0x00000000
        /*0060*/ 	.short	0x0005
        /*0062*/ 	.short	0x0020
        /*0064*/ 	.byte	0x00, 0xf0, 0x11, 0x00


	//----- nvinfo : EIATTR_KPARAM_INFO
	.align		4
.L_19:
        /*0068*/ 	.byte	0x04, 0x17
        /*006a*/ 	.short	(.L_21 - .L_20)
.L_20:
        /*006c*/ 	.word	0x00000000
        /*0070*/ 	.short	0x0004
        /*0072*/ 	.short	0x001c
        /*0074*/ 	.byte	0x00, 0xf0, 0x11, 0x00


	//----- nvinfo : EIATTR_KPARAM_INFO
	.align		4
.L_21:
        /*0078*/ 	.byte	0x04, 0x17
        /*007a*/ 	.short	(.L_23 - .L_22)
.L_22:
        /*007c*/ 	.word	0x00000000
        /*0080*/ 	.short	0x0003
        /*0082*/ 	.short	0x0018
        /*0084*/ 	.byte	0x00, 0xf0, 0x11, 0x00


	//----- nvinfo : EIATTR_KPARAM_INFO
	.align		4
.L_23:
        /*0088*/ 	.byte	0x04, 0x17
        /*008a*/ 	.short	(.L_25 - .L_24)
.L_24:
        /*008c*/ 	.word	0x00000000
        /*0090*/ 	.short	0x0002
        /*0092*/ 	.short	0x0010
        /*0094*/ 	.byte	0x00, 0xf4, 0x21, 0x00


	//----- nvinfo : EIATTR_KPARAM_INFO
	.align		4
.L_25:
        /*0098*/ 	.byte	0x04, 0x17
        /*009a*/ 	.short	(.L_27 - .L_26)
.L_26:
        /*009c*/ 	.word	0x00000000
        /*00a0*/ 	.short	0x0001
        /*00a2*/ 	.short	0x0008
        /*00a4*/ 	.byte	0x00, 0xf4, 0x21, 0x00


	//----- nvinfo : EIATTR_KPARAM_INFO
	.align		4
.L_27:
        /*00a8*/ 	.byte	0x04, 0x17
        /*00aa*/ 	.short	(.L_29 - .L_28)
.L_28:
        /*00ac*/ 	.word	0x00000000
        /*00b0*/ 	.short	0x0000
        /*00b2*/ 	.short	0x0000
        /*00b4*/ 	.byte	0x00, 0xf4, 0x21, 0x00


	//----- nvinfo : EIATTR_SPARSE_MMA_MASK
	.align		4
.L_29:
        /*00b8*/ 	.byte	0x03, 0x50
        /*00ba*/ 	.short	0x0000


	//----- nvinfo : EIATTR_MAXREG_COUNT
	.align		4
        /*00bc*/ 	.byte	0x03, 0x1b
        /*00be*/ 	.short	0x00ff


	//----- nvinfo : EIATTR_NUM_BARRIERS
	.align		4
        /*00c0*/ 	.byte	0x02, 0x4c
        /*00c2*/ 	.byte	0x01
	.zero		1


	//----- nvinfo : EIATTR_MERCURY_ISA_VERSION
	.align		4
        /*00c4*/ 	.byte	0x03, 0x5f
        /*00c6*/ 	.short	0x0101


	//----- nvinfo : EIATTR_INT_WARP_WIDE_INSTR_OFFSETS
	.align		4
        /*00c8*/ 	.byte	0x04, 0x31
        /*00ca*/ 	.short	(.L_31 - .L_30)


	//   ....[0]....
.L_30:
        /*00cc*/ 	.word	0x00001300


	//   ....[1]....
        /*00d0*/ 	.word	0x00001320


	//   ....[2]....
        /*00d4*/ 	.word	0x000013d0


	//   ....[3]....
        /*00d8*/ 	.word	0x00001cb0


	//   ....[4]....
        /*00dc*/ 	.word	0x00001cc0


	//----- nvinfo : EIATTR_COOP_GROUP_MASK_REGIDS
	.align		4
.L_31:
        /*00e0*/ 	.byte	0x04, 0x29
        /*00e2*/ 	.short	(.L_33 - .L_32)


	//   ....[0]....
.L_32:
        /*00e4*/ 	.word	0xffffffff


	//   ....[1]....
        /*00e8*/ 	.word	0xffffffff


	//   ....[2]....
        /*00ec*/ 	.word	0xffffffff


	//----- nvinfo : EIATTR_COOP_GROUP_INSTR_OFFSETS
	.align		4
.L_33:
        /*00f0*/ 	.byte	0x04, 0x28
        /*00f2*/ 	.short	(.L_35 - .L_34)


	//   ....[0]....
.L_34:
        /*00f4*/ 	.word	0x00000150


	//   ....[1]....
        /*00f8*/ 	.word	0x00000720


	//   ....[2]....
        /*00fc*/ 	.word	0x00000cd0


	//----- nvinfo : EIATTR_MBARRIER_INSTR_OFFSETS
	.align		4
.L_35:
        /*0100*/ 	.byte	0x04, 0x39
        /*0102*/ 	.short	(.L_37 - .L_36)


	//   ....[0]....
.L_36:
        /*0104*/ 	.word	0x00001470
        /*0108*/ 	.word	0x000000ff
        /*010c*/ 	.word	0x00028000
        /*0110*/ 	.short	0x0100
        /*0112*/ 	.byte	0x07
	.zero		1


	//   ....[1]....
        /*0114*/ 	.word	0x00001600
        /*0118*/ 	.word	0x000000ff
        /*011c*/ 	.word	0x00028008
        /*0120*/ 	.short	0x0100
        /*0122*/ 	.byte	0x07
	.zero		1


	//   ....[2]....
        /*0124*/ 	.word	0x00001e40
        /*0128*/ 	.word	0x000000ff
        /*012c*/ 	.word	0x00028000
        /*0130*/ 	.short	0x010a
        /*0132*/ 	.byte	0x1d
	.zero		1


	//   ....[3]....
        /*0134*/ 	.word	0x00002270
        /*0138*/ 	.word	0x000000ff
        /*013c*/ 	.word	0x00028000
        /*0140*/ 	.short	0x0108
        /*0142*/ 	.byte	0x07
	.zero		1


	//   ....[4]....
        /*0144*/ 	.word	0x00002360
        /*0148*/ 	.word	0x000000ff
        /*014c*/ 	.word	0x00028008
        /*0150*/ 	.short	0x0108
        /*0152*/ 	.byte	0x07
	.zero		1


	//   ....[5]....
        /*0154*/ 	.word	0x00002810
        /*0158*/ 	.word	0x000000ff
        /*015c*/ 	.word	0x00028000
        /*0160*/ 	.short	0x010a
        /*0162*/ 	.byte	0x1d
	.zero		1


	//----- nvinfo : EIATTR_NUM_MBARRIERS
	.align		4
.L_37:
        /*0164*/ 	.byte	0x03, 0x38
        /*0166*/ 	.short	0x0002


	//----- nvinfo : EIATTR_EXIT_INSTR_OFFSETS
	.align		4
        /*0168*/ 	.byte	0x04, 0x1c
        /*016a*/ 	.short	(.L_39 - .L_38)


	//   ....[0]....
.L_38:
        /*016c*/ 	.word	0x00002800


	//----- nvinfo : EIATTR_REQNTID
	.align		4
.L_39:
        /*0170*/ 	.byte	0x04, 0x10
        /*0172*/ 	.short	(.L_41 - .L_40)
.L_40:
        /*0174*/ 	.word	0x00000080
        /*0178*/ 	.word	0x00000001
        /*017c*/ 	.word	0x00000001


	//----- nvinfo : EIATTR_CRS_STACK_SIZE
	.align		4
.L_41:
        /*0180*/ 	.byte	0x04, 0x1e
        /*0182*/ 	.short	(.L_43 - .L_42)
.L_42:
        /*0184*/ 	.word	0x00000000


	//----- nvinfo : EIATTR_CBANK_PARAM_SIZE
	.align		4
.L_43:
        /*0188*/ 	.byte	0x03, 0x19
        /*018a*/ 	.short	0x0050


	//----- nvinfo : EIATTR_PARAM_CBANK
	.align		4
        /*018c*/ 	.byte	0x04, 0x0a
        /*018e*/ 	.short	(.L_45 - .L_44)
	.align		4
.L_44:
        /*0190*/ 	.word	index@(.nv.constant0.gluon_wgmma)
        /*0194*/ 	.short	0x0210
        /*0196*/ 	.short	0x0050


	//----- nvinfo : EIATTR_SW_WAR
	.align		4
.L_45:
        /*0198*/ 	.byte	0x04, 0x36
        /*019a*/ 	.short	(.L_47 - .L_46)
.L_46:
        /*019c*/ 	.word	0x00000008
.L_47:


//--------------------- .nv.callgraph             --------------------------
	.section	.nv.callgraph,"",@"SHT_CUDA_CALLGRAPH"
	.align	4
	.sectionentsize	8
	.align		4
        /*0000*/ 	.word	0x00000000
	.align		4
        /*0004*/ 	.word	0xffffffff
	.align		4
        /*0008*/ 	.word	0x00000000
	.align		4
        /*000c*/ 	.word	0xfffffffe
	.align		4
        /*0010*/ 	.word	0x00000000
	.align		4
        /*0014*/ 	.word	0xfffffffd
	.align		4
        /*0018*/ 	.word	0x00000000
	.align		4
        /*001c*/ 	.word	0xfffffffc


//--------------------- .text.gluon_wgmma         --------------------------
	.section	.text.gluon_wgmma,"ax",@progbits
	.align	128
        .global         gluon_wgmma
        .type           gluon_wgmma,@function
        .size           gluon_wgmma,(.L_x_52 - gluon_wgmma)
        .other          gluon_wgmma,@"STO_CUDA_ENTRY STV_DEFAULT"
gluon_wgmma:
.text.gluon_wgmma:
[----:B------:R-:W-:Y:S01]  /*0000*/  LDC R1, c[0x0][0x28] ;  /* 0x00000a00ff017b82 */ /* 0x000fe20000000800 */
[----:B------:R-:W1:Y:S07]  /*0010*/  S2R R0, SR_TID.X ;  /* 0x0000000000007919 */ /* 0x000e6e0000002100 */
[----:B------:R-:W2:Y:S01]  /*0020*/  S2UR UR4, SR_CgaCtaId ;  /* 0x00000000000479c3 */ /* 0x000ea20000008800 */
[----:B------:R-:W-:Y:S01]  /*0030*/  UMOV UR7, 0x400 ;  /* 0x0000040000077882 */ /* 0x000fe20000000000 */
[----:B------:R-:W-:Y:S01]  /*0040*/  ULDC UR6, c[0x0][0xc] ;  /* 0x0000030000067ab9 */ /* 0x000fe20000000800 */
[----:B------:R-:W-:Y:S01]  /*0050*/  ULDC.64 UR24, c[0x0][0x250] ;  /* 0x0000940000187ab9 */ /* 0x000fe20000000a00 */
[----:B------:R-:W-:Y:S04]  /*0060*/  BSSY B0, `(.L_x_0) ;  /* 0x000001e000007945 */ /* 0x000fe80003800000 */
[----:B------:R-:W3:Y:S08]  /*0070*/  LDC R4, c[0x0][0x228] ;  /* 0x00008a00ff047b82 */ /* 0x000ef00000000800 */
[----:B------:R-:W4:Y:S08]  /*0080*/  LDC R14, c[0x0][0x230] ;  /* 0x00008c00ff0e7b82 */ /* 0x000f300000000800 */
[----:B------:R-:W-:Y:S01]  /*0090*/  S2UR UR32, SR_CTAID.Y ;  /* 0x00000000002079c3 */ /* 0x000fe20000002600 */
[----:B--2---:R-:W-:-:S03]  /*00a0*/  ULEA UR7, UR4, UR7, 0x18 ;  /* 0x0000000704077291 */ /* 0x004fc6000f8ec03f */
[----:B------:R-:W-:Y:S01]  /*00b0*/  ULDC UR4, c[0x0][0x10] ;  /* 0x0000040000047ab9 */ /* 0x000fe20000000800 */
[----:B-1----:R-:W-:-:S03]  /*00c0*/  LOP3.LUT R6, R0, 0x7f, RZ, 0xc0, !PT ;  /* 0x0000007f00067812 */ /* 0x002fc600078ec0ff */
[----:B------:R-:W1:Y:S01]  /*00d0*/  S2UR UR5, SR_CTAID.Z ;  /* 0x00000000000579c3 */ /* 0x000e620000002700 */
[----:B---3--:R-:W-:Y:S01]  /*00e0*/  VIADD R4, R4, 0xffffffff ;  /* 0xffffffff04047836 */ /* 0x008fe20000000000 */
[C---:B------:R-:W-:Y:S02]  /*00f0*/  ISETP.GE.U32.AND P0, PT, R6.reuse, 0x20, PT ;  /* 0x000000200600780c */ /* 0x040fe40003f06070 */
[C---:B------:R-:W-:Y:S02]  /*0100*/  ISETP.NE.U32.AND P1, PT, R6.reuse, RZ, PT ;  /* 0x000000ff0600720c */ /* 0x040fe40003f25070 */
[----:B------:R-:W-:Y:S02]  /*0110*/  LEA R12, R6, UR7, 0x2 ;  /* 0x00000007060c7c11 */ /* 0x000fe4000f8e10ff */
[----:B------:R-:W2:Y:S01]  /*0120*/  S2UR UR33, SR_CTAID.X ;  /* 0x00000000002179c3 */ /* 0x000ea20000002500 */
[----:B----4-:R-:W-:-:S06]  /*0130*/  VIADD R13, R14, 0xffffffff ;  /* 0xffffffff0e0d7836 */ /* 0x010fcc0000000000 */
[----:B------:R3:W-:Y:S01]  /*0140*/  @!P0 STS [R12], RZ ;  /* 0x000000ff0c008388 */ /* 0x0007e20000000800 */
[----:B------:R-:W-:-:S03]  /*0150*/  NOP ;  /* 0x0000000000007918 */ /* 0x000fc60000000000 */
[----:B------:R3:W-:Y:S01]  /*0160*/  @!P1 STS [UR7+0x24], R4 ;  /* 0x00002404ff009988 */ /* 0x0007e20008000807 */
[----:B-1----:R-:W-:-:S03]  /*0170*/  UIMAD UR4, UR5, UR4, UR32 ;  /* 0x00000004050472a4 */ /* 0x002fc6000f8e0220 */
[----:B------:R3:W-:Y:S01]  /*0180*/  @!P1 STS [UR7+0x20], R13 ;  /* 0x0000200dff009988 */ /* 0x0007e20008000807 */
[----:B--2---:R-:W-:-:S04]  /*0190*/  UIMAD UR4, UR4, UR6, UR33 ;  /* 0x00000006040472a4 */ /* 0x004fc8000f8e0221 */
[----:B------:R-:W-:-:S04]  /*01a0*/  UIMAD UR4, UR4, 0x180, URZ ;  /* 0x00000180040478a4 */ /* 0x000fc8000f8e023f */
[----:B------:R-:W-:-:S04]  /*01b0*/  UIADD3 UR20, UP0, UR4, UR24, URZ ;  /* 0x0000001804147290 */ /* 0x000fc8000ff1e03f */
[----:B------:R-:W-:Y:S01]  /*01c0*/  ULEA.HI.X.SX32 UR21, UR4, UR25, 0x1, UP0 ;  /* 0x0000001904157291 */ /* 0x000fe200080f0e3f */
[----:B---3--:R-:W-:Y:S11]  /*01d0*/  @P1 BRA `(.L_x_1) ;  /* 0x0000000000181947 */ /* 0x008ff60003800000 */
[----:B------:R-:W1:Y:S01]  /*01e0*/  LDS R2, [UR7+0x8] ;  /* 0x00000807ff027984 */ /* 0x000e620008000800 */
[----:B------:R-:W2:Y:S01]  /*01f0*/  LDC.64 R8, c[0x0][0x210] ;  /* 0x00008400ff087b82 */ /* 0x000ea20000000a00 */
[----:B------:R-:W-:Y:S02]  /*0200*/  IMAD.MOV.U32 R3, RZ, RZ, 0x70 ;  /* 0x00000070ff037424 */ /* 0x000fe400078e00ff */
[----:B--2---:R2:W-:Y:S03]  /*0210*/  STS.64 [UR7], R8 ;  /* 0x00000008ff007988 */ /* 0x0045e60008000a07 */
[----:B-1----:R-:W-:-:S05]  /*0220*/  LOP3.LUT R2, R2, 0x10, R3, 0xd8, !PT ;  /* 0x0000001002027812 */ /* 0x002fca00078ed803 */
[----:B------:R2:W-:Y:S02]  /*0230*/  STS [UR7+0x8], R2 ;  /* 0x00000802ff007988 */ /* 0x0005e40008000807 */
.L_x_1:
[----:B------:R-:W-:Y:S05]  /*0240*/  BSYNC B0 ;  /* 0x0000000000007941 */ /* 0x000fea0003800000 */
.L_x_0:
[----:B------:R-:W-:Y:S04]  /*0250*/  BSSY B0, `(.L_x_2) ;  /* 0x000000a000007945 */ /* 0x000fe80003800000 */
[----:B------:R-:W-:Y:S05]  /*0260*/  @P1 BRA `(.L_x_3) ;  /* 0x0000000000201947 */ /* 0x000fea0003800000 */
[----:B--2---:R-:W1:Y:S01]  /*0270*/  LDS R2, [UR7+0x34] ;  /* 0x00003407ff027984 */ /* 0x004e620008000800 */
[----:B------:R-:W-:Y:S02]  /*0280*/  IMAD.MOV.U32 R3, RZ, RZ, 0x3f000000 ;  /* 0x3f000000ff037424 */ /* 0x000fe400078e00ff */
[----:B------:R-:W-:Y:S01]  /*0290*/  @!P1 IMAD.MOV.U32 R5, RZ, RZ, 0x3f ;  /* 0x0000003fff059424 */ /* 0x000fe200078e00ff */
[----:B------:R-:W2:Y:S02]  /*02a0*/  @!P1 LDS R8, [UR7+0x38] ;  /* 0x00003807ff089984 */ /* 0x000ea40008000800 */
[----:B-1----:R-:W-:Y:S02]  /*02b0*/  LOP3.LUT R2, R2, 0xff000000, R3, 0xb8, !PT ;  /* 0xff00000002027812 */ /* 0x002fe400078eb803 */
[----:B--2---:R-:W-:-:S03]  /*02c0*/  @!P1 LOP3.LUT R3, R8, 0xff, R5, 0xb8, !PT ;  /* 0x000000ff08039812 */ /* 0x004fc600078eb805 */
[----:B------:R1:W-:Y:S04]  /*02d0*/  STS [UR7+0x34], R2 ;  /* 0x00003402ff007988 */ /* 0x0003e80008000807 */
[----:B------:R1:W-:Y:S02]  /*02e0*/  @!P1 STS [UR7+0x38], R3 ;  /* 0x00003803ff009988 */ /* 0x0003e40008000807 */
.L_x_3:
[----:B------:R-:W-:Y:S05]  /*02f0*/  BSYNC B0 ;  /* 0x0000000000007941 */ /* 0x000fea0003800000 */
.L_x_2:
[----:B------:R-:W-:Y:S04]  /*0300*/  BSSY B0, `(.L_x_4) ;  /* 0x000000e000007945 */ /* 0x000fe80003800000 */
[----:B------:R-:W-:Y:S05]  /*0310*/  @P1 BRA `(.L_x_5) ;  /* 0x0000000000301947 */ /* 0x000fea0003800000 */
[----:B-1----:R-:W1:Y:S01]  /*0320*/  LDS R3, [UR7+0x34] ;  /* 0x00003407ff037984 */ /* 0x002e620008000800 */
[----:B------:R-:W3:Y:S03]  /*0330*/  LDC.64 R10, c[0x0][0x238] ;  /* 0x00008e00ff0a7b82 */ /* 0x000ee60000000a00 */
[----:B--2---:R-:W2:Y:S01]  /*0340*/  LDS R2, [UR7+0x1c] ;  /* 0x00001c07ff027984 */ /* 0x004ea20008000800 */
[C---:B---3--:R-:W-:Y:S01]  /*0350*/  SHF.L.U64.HI R8, R10.reuse, 0x1, R11 ;  /* 0x000000010a087819 */ /* 0x048fe2000001020b */
[----:B------:R-:W-:-:S03]  /*0360*/  IMAD.SHL.U32 R5, R10, 0x2, RZ ;  /* 0x000000020a057824 */ /* 0x000fc600078e00ff */
[--C-:B------:R-:W-:Y:S02]  /*0370*/  SHF.R.U32.HI R7, RZ, 0x4, R8.reuse ;  /* 0x00000004ff077819 */ /* 0x100fe40000011608 */
[----:B------:R-:W-:-:S05]  /*0380*/  SHF.R.U64 R5, R5, 0x4, R8 ;  /* 0x0000000405057819 */ /* 0x000fca0000001208 */
[----:B------:R3:W-:Y:S01]  /*0390*/  STS [UR7+0xc], R5 ;  /* 0x00000c05ff007988 */ /* 0x0007e20008000807 */
[----:B-1----:R-:W-:Y:S02]  /*03a0*/  LOP3.LUT R3, R3, 0x7, RZ, 0xb8, !PT ;  /* 0x0000000703037812 */ /* 0x002fe400078eb8ff */
[----:B--2---:R-:W-:-:S03]  /*03b0*/  LOP3.LUT R2, R2, 0xf, R7, 0xb8, !PT ;  /* 0x0000000f02027812 */ /* 0x004fc600078eb807 */
[----:B------:R3:W-:Y:S04]  /*03c0*/  STS [UR7+0x34], R3 ;  /* 0x00003403ff007988 */ /* 0x0007e80008000807 */
[----:B------:R3:W-:Y:S02]  /*03d0*/  STS [UR7+0x1c], R2 ;  /* 0x00001c02ff007988 */ /* 0x0007e40008000807 */
.L_x_5:
[----:B------:R-:W-:Y:S05]  /*03e0*/  BSYNC B0 ;  /* 0x0000000000007941 */ /* 0x000fea0003800000 */
.L_x_4:
[----:B------:R-:W-:Y:S04]  /*03f0*/  BSSY B1, `(.L_x_6) ;  /* 0x000001b000017945 */ /* 0x000fe80003800000 */
[----:B------:R-:W-:Y:S01]  /*0400*/  BSSY B0, `(.L_x_7) ;  /* 0x0000016000007945 */ /* 0x000fe20003800000 */
[----:B------:R-:W-:-:S03]  /*0410*/  IMAD.MOV.U32 R7, RZ, RZ, RZ ;  /* 0x000000ffff077224 */ /* 0x000fc600078e00ff */
[----:B------:R-:W-:Y:S05]  /*0420*/  @P1 BRA `(.L_x_8) ;  /* 0x0000000000201947 */ /* 0x000fea0003800000 */
[----:B-123--:R-:W1:Y:S02]  /*0430*/  LDS R2, [UR7+0x34] ;  /* 0x00003407ff027984 */ /* 0x00ee640008000800 */
[----:B-1----:R-:W-:-:S05]  /*0440*/  LOP3.LUT R2, R2, 0x38, RZ, 0xb8, !PT ;  /* 0x0000003802027812 */ /* 0x002fca00078eb8ff */
[----:B------:R1:W-:Y:S01]  /*0450*/  STS [UR7+0x34], R2 ;  /* 0x00003402ff007988 */ /* 0x0003e20008000807 */
[----:B------:R-:W-:Y:S05]  /*0460*/  @P1 BRA `(.L_x_9) ;  /* 0x0000000000201947 */ /* 0x000fea0003800000 */
[----:B-1----:R-:W1:Y:S01]  /*0470*/  LDS R2, [UR7+0x8] ;  /* 0x00000807ff027984 */ /* 0x002e620008000800 */
[----:B------:R-:W-:-:S05]  /*0480*/  IMAD.MOV.U32 R3, RZ, RZ, 0x780 ;  /* 0x00000780ff037424 */ /* 0x000fca00078e00ff */
[----:B-1----:R-:W-:-:S05]  /*0490*/  LOP3.LUT R2, R2, 0x300, R3, 0xd8, !PT ;  /* 0x0000030002027812 */ /* 0x002fca00078ed803 */
[----:B------:R4:W-:Y:S02]  /*04a0*/  STS [UR7+0x8], R2 ;  /* 0x00000802ff007988 */ /* 0x0009e40008000807 */
.L_x_8:
[----:B------:R-:W-:Y:S05]  /*04b0*/  @P1 BRA `(.L_x_10) ;  /* 0x0000000000281947 */ /* 0x000fea0003800000 */
[----:B-1234-:R-:W1:Y:S02]  /*04c0*/  LDS R2, [UR7+0x8] ;  /* 0x00000807ff027984 */ /* 0x01ee640008000800 */
[----:B-1----:R-:W-:-:S05]  /*04d0*/  LOP3.LUT R2, R2, 0x1800, RZ, 0xb8, !PT ;  /* 0x0000180002027812 */ /* 0x002fca00078eb8ff */
[----:B------:R2:W-:Y:S02]  /*04e0*/  STS [UR7+0x8], R2 ;  /* 0x00000802ff007988 */ /* 0x0005e40008000807 */
.L_x_9:
[----:B------:R-:W-:Y:S05]  /*04f0*/  @P1 BREAK B0 ;  /* 0x0000000000001942 */ /* 0x000fea0003800000 */
[----:B------:R-:W-:Y:S05]  /*0500*/  @P1 BRA `(.L_x_11) ;  /* 0x0000000000241947 */ /* 0x000fea0003800000 */
[----:B------:R-:W3:Y:S01]  /*0510*/  LDS R3, [UR7+0x8] ;  /* 0x00000807ff037984 */ /* 0x000ee20008000800 */
[----:B-12---:R-:W-:-:S05]  /*0520*/  IMAD.MOV.U32 R2, RZ, RZ, 0x6000 ;  /* 0x00006000ff027424 */ /* 0x006fca00078e00ff */
[----:B---3--:R-:W-:-:S04]  /*0530*/  LOP3.LUT R2, R3, 0x6000, R2, 0xd8, !PT ;  /* 0x0000600003027812 */ /* 0x008fc800078ed802 */
[----:B------:R-:W-:-:S05]  /*0540*/  LOP3.LUT R2, R2, 0x400000, RZ, 0xb8, !PT ;  /* 0x0040000002027812 */ /* 0x000fca00078eb8ff */
[----:B------:R5:W-:Y:S02]  /*0550*/  STS [UR7+0x8], R2 ;  /* 0x00000802ff007988 */ /* 0x000be40008000807 */
.L_x_10:
[----:B------:R-:W-:Y:S05]  /*0560*/  BSYNC B0 ;  /* 0x0000000000007941 */ /* 0x000fea0003800000 */
.L_x_7:
[----:B-12345:R-:W1:Y:S02]  /*0570*/  @!P1 LDS R2, [UR7+0x8] ;  /* 0x00000807ff029984 */ /* 0x03ee640008000800 */
[----:B-1----:R-:W-:-:S05]  /*0580*/  @!P1 LOP3.LUT R2, R2, 0x8000, RZ, 0xb8, !PT ;  /* 0x0000800002029812 */ /* 0x002fca00078eb8ff */
[----:B------:R3:W-:Y:S02]  /*0590*/  @!P1 STS [UR7+0x8], R2 ;  /* 0x00000802ff009988 */ /* 0x0007e40008000807 */
.L_x_11:
[----:B------:R-:W-:Y:S05]  /*05a0*/  BSYNC B1 ;  /* 0x0000000000017941 */ /* 0x000fea0003800000 */
.L_x_6:
[----:B------:R-:W-:Y:S05]  /*05b0*/  WARPSYNC.ALL ;  /* 0x0000000000007948 */ /* 0x000fea0003800000 */
[----:B------:R-:W4:Y:S02]  /*05c0*/  LDC R5, c[0x0][0x22c] ;  /* 0x00008b00ff057b82 */ /* 0x000f240000000800 */
[----:B----4-:R-:W-:Y:S01]  /*05d0*/  VIADD R5, R5, 0xffffffff ;  /* 0xffffffff05057836 */ /* 0x010fe20000000000 */
[----:B------:R-:W-:Y:S06]  /*05e0*/  @P0 BRA `(.L_x_12) ;  /* 0x0000000000280947 */ /* 0x000fec0003800000 */
[----:B-123--:R-:W1:Y:S01]  /*05f0*/  S2R R2, SR_LANEID ;  /* 0x0000000000027919 */ /* 0x00ee620000000000 */
[----:B------:R-:W-:Y:S05]  /*0600*/  WARPSYNC.ALL ;  /* 0x0000000000007948 */ /* 0x000fea0003800000 */
[----:B-1----:R-:W-:-:S05]  /*0610*/  IMAD.SHL.U32 R8, R2, 0x4, RZ ;  /* 0x0000000402087824 */ /* 0x002fca00078e00ff */
[----:B------:R-:W1:Y:S01]  /*0620*/  LDS R9, [R8+UR7] ;  /* 0x0000000708097984 */ /* 0x000e620008000800 */
[----:B------:R-:W-:-:S05]  /*0630*/  IADD3 R2, P2, R8, UR20, RZ ;  /* 0x0000001408027c10 */ /* 0x000fca000ff5e0ff */
[----:B------:R-:W-:-:S05]  /*0640*/  IMAD.X R3, RZ, RZ, UR21, P2 ;  /* 0x00000015ff037e24 */ /* 0x000fca00090e06ff */
[----:B-1----:R4:W5:Y:S01]  /*0650*/  ATOMG.E.EXCH.STRONG.GPU PT, RZ, [R2], R9 ;  /* 0x0000000902ff73a8 */ /* 0x00296200041ee100 */
[----:B------:R-:W-:-:S04]  /*0660*/  DEPBAR {5,4,3,2,1,0} ;  /* 0x0000003f0000791a */ /* 0x000fc80000000000 */
[----:B------:R4:W-:Y:S01]  /*0670*/  UTMACCTL.IV [UR20] ;  /* 0x00000000140079b9 */ /* 0x0009e20008000000 */
[----:B------:R-:W-:Y:S01]  /*0680*/  NOP ;  /* 0x0000000000007918 */ /* 0x000fe20000000000 */
.L_x_12:
[----:B------:R-:W-:Y:S05]  /*0690*/  @P0 BRA `(.L_x_13) ;  /* 0x00000000000c0947 */ /* 0x000fea0003800000 */
[----:B------:R0:W-:Y:S01]  /*06a0*/  UTMACMDFLUSH ;  /* 0x00000000000079b7 */ /* 0x0001e20000000000 */
[----:B------:R-:W-:Y:S05]  /*06b0*/  @P0 BRA `(.L_x_13) ;  /* 0x0000000000040947 */ /* 0x000fea0003800000 */
[----:B------:R-:W-:-:S04]  /*06c0*/  DEPBAR.LE SB0, 0x0 ;  /* 0x000080000000791a */ /* 0x000fc80000000000 */
.L_x_13:
[----:B------:R-:W-:Y:S05]  /*06d0*/  WARPSYNC.ALL ;  /* 0x0000000000007948 */ /* 0x000fea0003800000 */
[----:B-----5:R-:W-:Y:S06]  /*06e0*/  BAR.SYNC.DEFER_BLOCKING 0x0 ;  /* 0x0000000000007b1d */ /* 0x020fec0000010000 */
[----:B------:R-:W-:Y:S02]  /*06f0*/  BSSY B1, `(.L_x_14) ;  /* 0x000000b000017945 */ /* 0x000fe40003800000 */
[----:B------:R-:W-:Y:S06]  /*0700*/  BAR.SYNC.DEFER_BLOCKING 0x0 ;  /* 0x0000000000007b1d */ /* 0x000fec0000010000 */
[----:B------:R5:W-:Y:S01]  /*0710*/  @!P0 STS [R12], RZ ;  /* 0x000000ff0c008388 */ /* 0x000be20000000800 */
[----:B------:R-:W-:Y:S01]  /*0720*/  NOP ;  /* 0x0000000000007918 */ /* 0x000fe20000000000 */
[----:B------:R-:W-:Y:S05]  /*0730*/  @P1 BRA `(.L_x_15) ;  /* 0x0000000000181947 */ /* 0x000fea0003800000 */
[----:B-1234-:R-:W1:Y:S01]  /*0740*/  LDS R2, [UR7+0x8] ;  /* 0x00000807ff027984 */ /* 0x01ee620008000800 */
[----:B------:R-:W2:Y:S01]  /*0750*/  LDC.64 R8, c[0x0][0x218] ;  /* 0x00008600ff087b82 */ /* 0x000ea20000000a00 */
[----:B------:R-:W-:Y:S02]  /*0760*/  IMAD.MOV.U32 R3, RZ, RZ, 0x70 ;  /* 0x00000070ff037424 */ /* 0x000fe400078e00ff */
[----:B--2---:R2:W-:Y:S03]  /*0770*/  STS.64 [UR7], R8 ;  /* 0x00000008ff007988 */ /* 0x0045e60008000a07 */
[----:B-1----:R-:W-:-:S05]  /*0780*/  LOP3.LUT R2, R2, 0x10, R3, 0xd8, !PT ;  /* 0x0000001002027812 */ /* 0x002fca00078ed803 */
[----:B------:R2:W-:Y:S02]  /*0790*/  STS [UR7+0x8], R2 ;  /* 0x00000802ff007988 */ /* 0x0005e40008000807 */
.L_x_15:
[----:B----4-:R-:W-:Y:S05]  /*07a0*/  BSYNC B1 ;  /* 0x0000000000017941 */ /* 0x010fea0003800000 */
.L_x_14:
[----:B------:R-:W-:Y:S04]  /*07b0*/  BSSY B1, `(.L_x_16) ;  /* 0x000000a000017945 */ /* 0x000fe80003800000 */
[----:B------:R-:W-:Y:S05]  /*07c0*/  @P1 BRA `(.L_x_17) ;  /* 0x0000000000201947 */ /* 0x000fea0003800000 */
[----:B-123--:R-:W1:Y:S01]  /*07d0*/  LDS R2, [UR7+0x34] ;  /* 0x00003407ff027984 */ /* 0x00ee620008000800 */
[----:B------:R-:W-:Y:S02]  /*07e0*/  IMAD.MOV.U32 R9, RZ, RZ, 0x3f000000 ;  /* 0x3f000000ff097424 */ /* 0x000fe400078e00ff */
[----:B------:R-:W-:Y:S01]  /*07f0*/  @!P1 IMAD.MOV.U32 R3, RZ, RZ, 0x7f ;  /* 0x0000007fff039424 */ /* 0x000fe200078e00ff */
[----:B------:R-:W2:Y:S02]  /*0800*/  @!P1 LDS R8, [UR7+0x38] ;  /* 0x00003807ff089984 */ /* 0x000ea40008000800 */
[----:B-1----:R-:W-:Y:S02]  /*0810*/  LOP3.LUT R2, R2, 0xff000000, R9, 0xb8, !PT ;  /* 0xff00000002027812 */ /* 0x002fe400078eb809 */
[----:B--2---:R-:W-:-:S03]  /*0820*/  @!P1 LOP3.LUT R3, R8, 0xff, R3, 0xb8, !PT ;  /* 0x000000ff08039812 */ /* 0x004fc600078eb803 */
[----:B------:R4:W-:Y:S04]  /*0830*/  STS [UR7+0x34], R2 ;  /* 0x00003402ff007988 */ /* 0x0009e80008000807 */
[----:B------:R4:W-:Y:S02]  /*0840*/  @!P1 STS [UR7+0x38], R3 ;  /* 0x00003803ff009988 */ /* 0x0009e40008000807 */
.L_x_17:
[----:B------:R-:W-:Y:S05]  /*0850*/  BSYNC B1 ;  /* 0x0000000000017941 */ /* 0x000fea0003800000 */
.L_x_16:
[----:B------:R-:W-:Y:S04]  /*0860*/  BSSY B1, `(.L_x_18) ;  /* 0x0000004000017945 */ /* 0x000fe80003800000 */
[----:B------:R-:W-:Y:S05]  /*0870*/  @P1 BRA `(.L_x_19) ;  /* 0x0000000000081947 */ /* 0x000fea0003800000 */
[----:B------:R1:W-:Y:S04]  /*0880*/  STS [UR7+0x24], R13 ;  /* 0x0000240dff007988 */ /* 0x0003e80008000807 */
[----:B------:R1:W-:Y:S02]  /*0890*/  STS [UR7+0x20], R5 ;  /* 0x00002005ff007988 */ /* 0x0003e40008000807 */
.L_x_19:
[----:B------:R-:W-:Y:S05]  /*08a0*/  BSYNC B1 ;  /* 0x0000000000017941 */ /* 0x000fea0003800000 */
.L_x_18:
[----:B------:R-:W-:Y:S04]  /*08b0*/  BSSY B1, `(.L_x_20) ;  /* 0x000000e000017945 */ /* 0x000fe80003800000 */
[----:B------:R-:W-:Y:S05]  /*08c0*/  @P1 BRA `(.L_x_21) ;  /* 0x0000000000301947 */ /* 0x000fea0003800000 */
[----:B----4-:R-:W4:Y:S01]  /*08d0*/  LDS R3, [UR7+0x34] ;  /* 0x00003407ff037984 */ /* 0x010f220008000800 */
[----:B--2---:R-:W2:Y:S03]  /*08e0*/  LDC.64 R8, c[0x0][0x240] ;  /* 0x00009000ff087b82 */ /* 0x004ea60000000a00 */
[----:B-1-3--:R-:W1:Y:S01]  /*08f0*/  LDS R2, [UR7+0x1c] ;  /* 0x00001c07ff027984 */ /* 0x00ae620008000800 */
[C---:B--2---:R-:W-:Y:S01]  /*0900*/  SHF.L.U64.HI R9, R8.reuse, 0x1, R9 ;  /* 0x0000000108097819 */ /* 0x044fe20000010209 */
[----:B------:R-:W-:-:S03]  /*0910*/  IMAD.SHL.U32 R8, R8, 0x2, RZ ;  /* 0x0000000208087824 */ /* 0x000fc600078e00ff */
[--C-:B------:R-:W-:Y:S02]  /*0920*/  SHF.R.U32.HI R11, RZ, 0x4, R9.reuse ;  /* 0x00000004ff0b7819 */ /* 0x100fe40000011609 */
[----:B------:R-:W-:-:S05]  /*0930*/  SHF.R.U64 R8, R8, 0x4, R9 ;  /* 0x0000000408087819 */ /* 0x000fca0000001209 */
[----:B------:R2:W-:Y:S01]  /*0940*/  STS [UR7+0xc], R8 ;  /* 0x00000c08ff007988 */ /* 0x0005e20008000807 */
[----:B----4-:R-:W-:Y:S02]  /*0950*/  LOP3.LUT R3, R3, 0x7, RZ, 0xb8, !PT ;  /* 0x0000000703037812 */ /* 0x010fe400078eb8ff */
[----:B-1----:R-:W-:-:S03]  /*0960*/  LOP3.LUT R2, R2, 0xf, R11, 0xb8, !PT ;  /* 0x0000000f02027812 */ /* 0x002fc600078eb80b */
[----:B------:R2:W-:Y:S04]  /*0970*/  STS [UR7+0x34], R3 ;  /* 0x00003403ff007988 */ /* 0x0005e80008000807 */
[----:B------:R2:W-:Y:S02]  /*0980*/  STS [UR7+0x1c], R2 ;  /* 0x00001c02ff007988 */ /* 0x0005e40008000807 */
.L_x_21:
[----:B------:R-:W-:Y:S05]  /*0990*/  BSYNC B1 ;  /* 0x0000000000017941 */ /* 0x000fea0003800000 */
.L_x_20:
[----:B------:R-:W-:Y:S04]  /*09a0*/  BSSY B2, `(.L_x_22) ;  /* 0x000001a000027945 */ /* 0x000fe80003800000 */
[----:B------:R-:W-:Y:S04]  /*09b0*/  BSSY B1, `(.L_x_23) ;  /* 0x0000015000017945 */ /* 0x000fe80003800000 */
[----:B------:R-:W-:Y:S05]  /*09c0*/  @P1 BRA `(.L_x_24) ;  /* 0x0000000000201947 */ /* 0x000fea0003800000 */
[----:B-1234-:R-:W1:Y:S02]  /*09d0*/  LDS R2, [UR7+0x34] ;  /* 0x00003407ff027984 */ /* 0x01ee640008000800 */
[----:B-1----:R-:W-:-:S05]  /*09e0*/  LOP3.LUT R2, R2, 0x38, RZ, 0xb8, !PT ;  /* 0x0000003802027812 */ /* 0x002fca00078eb8ff */
[----:B------:R1:W-:Y:S01]  /*09f0*/  STS [UR7+0x34], R2 ;  /* 0x00003402ff007988 */ /* 0x0003e20008000807 */
[----:B------:R-:W-:Y:S05]  /*0a00*/  @P1 BRA `(.L_x_25) ;  /* 0x0000000000201947 */ /* 0x000fea0003800000 */
[----:B-1----:R-:W1:Y:S01]  /*0a10*/  LDS R2, [UR7+0x8] ;  /* 0x00000807ff027984 */ /* 0x002e620008000800 */
[----:B------:R-:W-:-:S05]  /*0a20*/  IMAD.MOV.U32 R3, RZ, RZ, 0x780 ;  /* 0x00000780ff037424 */ /* 0x000fca00078e00ff */
[----:B-1----:R-:W-:-:S05]  /*0a30*/  LOP3.LUT R2, R2, 0x300, R3, 0xd8, !PT ;  /* 0x0000030002027812 */ /* 0x002fca00078ed803 */
[----:B------:R1:W-:Y:S02]  /*0a40*/  STS [UR7+0x8], R2 ;  /* 0x00000802ff007988 */ /* 0x0003e40008000807 */
.L_x_24:
[----:B------:R-:W-:Y:S05]  /*0a50*/  @P1 BRA `(.L_x_26) ;  /* 0x0000000000281947 */ /* 0x000fea0003800000 */
[----:B-1234-:R-:W1:Y:S02]  /*0a60*/  LDS R2, [UR7+0x8] ;  /* 0x00000807ff027984 */ /* 0x01ee640008000800 */
[----:B-1----:R-:W-:-:S05]  /*0a70*/  LOP3.LUT R2, R2, 0x1800, RZ, 0xb8, !PT ;  /* 0x0000180002027812 */ /* 0x002fca00078eb8ff */
[----:B------:R2:W-:Y:S02]  /*0a80*/  STS [UR7+0x8], R2 ;  /* 0x00000802ff007988 */ /* 0x0005e40008000807 */
.L_x_25:
[----:B------:R-:W-:Y:S05]  /*0a90*/  @P1 BREAK B1 ;  /* 0x0000000000011942 */ /* 0x000fea0003800000 */
[----:B------:R-:W-:Y:S05]  /*0aa0*/  @P1 BRA `(.L_x_27) ;  /* 0x0000000000241947 */ /* 0x000fea0003800000 */
[----:B-12---:R-:W1:Y:S01]  /*0ab0*/  LDS R2, [UR7+0x8] ;  /* 0x00000807ff027984 */ /* 0x006e620008000800 */
[----:B------:R-:W-:-:S05]  /*0ac0*/  IMAD.MOV.U32 R3, RZ, RZ, 0x6000 ;  /* 0x00006000ff037424 */ /* 0x000fca00078e00ff */
[----:B-1----:R-:W-:-:S04]  /*0ad0*/  LOP3.LUT R2, R2, 0x6000, R3, 0xd8, !PT ;  /* 0x0000600002027812 */ /* 0x002fc800078ed803 */
[----:B------:R-:W-:-:S05]  /*0ae0*/  LOP3.LUT R2, R2, 0x400000, RZ, 0xb8, !PT ;  /* 0x0040000002027812 */ /* 0x000fca00078eb8ff */
[----:B------:R1:W-:Y:S02]  /*0af0*/  STS [UR7+0x8], R2 ;  /* 0x00000802ff007988 */ /* 0x0003e40008000807 */
.L_x_26:
[----:B------:R-:W-:Y:S05]  /*0b00*/  BSYNC B1 ;  /* 0x0000000000017941 */ /* 0x000fea0003800000 */
.L_x_23:
[----:B-1234-:R-:W1:Y:S02]  /*0b10*/  @!P1 LDS R2, [UR7+0x8] ;  /* 0x00000807ff029984 */ /* 0x01ee640008000800 */
[----:B-1----:R-:W-:-:S05]  /*0b20*/  @!P1 LOP3.LUT R2, R2, 0x8000, RZ, 0xb8, !PT ;  /* 0x0000800002029812 */ /* 0x002fca00078eb8ff */
[----:B------:R3:W-:Y:S02]  /*0b30*/  @!P1 STS [UR7+0x8], R2 ;  /* 0x00000802ff009988 */ /* 0x0007e40008000807 */
.L_x_27:
[----:B------:R-:W-:Y:S05]  /*0b40*/  BSYNC B2 ;  /* 0x0000000000027941 */ /* 0x000fea0003800000 */
.L_x_22:
[----:B------:R-:W-:Y:S05]  /*0b50*/  WARPSYNC.ALL ;  /* 0x0000000000007948 */ /* 0x000fea0003800000 */
[----:B------:R-:W-:-:S04]  /*0b60*/  UIADD3 UR23, UR4, 0x80, URZ ;  /* 0x0000008004177890 */ /* 0x000fc8000fffe03f */
[----:B------:R-:W-:-:S04]  /*0b70*/  UIADD3 UR22, UP0, UR23, UR24, URZ ;  /* 0x0000001817167290 */ /* 0x000fc8000ff1e03f */
[----:B------:R-:W-:Y:S01]  /*0b80*/  ULEA.HI.X.SX32 UR23, UR23, UR25, 0x1, UP0 ;  /* 0x0000001917177291 */ /* 0x000fe200080f0e3f */
[----:B------:R-:W-:Y:S11]  /*0b90*/  @P0 BRA `(.L_x_28) ;  /* 0x0000000000280947 */ /* 0x000ff60003800000 */
[----:B-123--:R-:W1:Y:S01]  /*0ba0*/  S2R R2, SR_LANEID ;  /* 0x0000000000027919 */ /* 0x00ee620000000000 */
[----:B------:R-:W-:Y:S05]  /*0bb0*/  WARPSYNC.ALL ;  /* 0x0000000000007948 */ /* 0x000fea0003800000 */
[----:B-1----:R-:W-:-:S05]  /*0bc0*/  IMAD.SHL.U32 R8, R2, 0x4, RZ ;  /* 0x0000000402087824 */ /* 0x002fca00078e00ff */
[----:B------:R-:W1:Y:S01]  /*0bd0*/  LDS R9, [R8+UR7] ;  /* 0x0000000708097984 */ /* 0x000e620008000800 */
[----:B------:R-:W-:-:S05]  /*0be0*/  IADD3 R2, P2, R8, UR22, RZ ;  /* 0x0000001608027c10 */ /* 0x000fca000ff5e0ff */
[----:B------:R-:W-:-:S05]  /*0bf0*/  IMAD.X R3, RZ, RZ, UR23, P2 ;  /* 0x00000017ff037e24 */ /* 0x000fca00090e06ff */
[----:B-1----:R4:W2:Y:S01]  /*0c00*/  ATOMG.E.EXCH.STRONG.GPU PT, RZ, [R2], R9 ;  /* 0x0000000902ff73a8 */ /* 0x0028a200041ee100 */
[----:B------:R-:W-:-:S04]  /*0c10*/  DEPBAR {5,4,3,2,1,0} ;  /* 0x0000003f0000791a */ /* 0x000fc80000000000 */
[----:B------:R4:W-:Y:S01]  /*0c20*/  UTMACCTL.IV [UR22] ;  /* 0x00000000160079b9 */ /* 0x0009e20008000000 */
[----:B------:R-:W-:Y:S01]  /*0c30*/  NOP ;  /* 0x0000000000007918 */ /* 0x000fe20000000000 */
.L_x_28:
[----:B------:R-:W-:Y:S05]  /*0c40*/  @P0 BRA `(.L_x_29) ;  /* 0x00000000000c0947 */ /* 0x000fea0003800000 */
[----:B------:R0:W-:Y:S01]  /*0c50*/  UTMACMDFLUSH ;  /* 0x00000000000079b7 */ /* 0x0001e20000000000 */
[----:B------:R-:W-:Y:S05]  /*0c60*/  @P0 BRA `(.L_x_29) ;  /* 0x0000000000040947 */ /* 0x000fea0003800000 */
[----:B------:R-:W-:-:S04]  /*0c70*/  DEPBAR.LE SB0, 0x0 ;  /* 0x000080000000791a */ /* 0x000fc80000000000 */
.L_x_29:
[----:B------:R-:W-:Y:S05]  /*0c80*/  WARPSYNC.ALL ;  /* 0x0000000000007948 */ /* 0x000fea0003800000 */
[----:B--2---:R-:W-:Y:S06]  /*0c90*/  BAR.SYNC.DEFER_BLOCKING 0x0 ;  /* 0x0000000000007b1d */ /* 0x004fec0000010000 */
[----:B------:R-:W-:Y:S02]  /*0ca0*/  BSSY B2, `(.L_x_30) ;  /* 0x000000b000027945 */ /* 0x000fe40003800000 */
[----:B------:R-:W-:Y:S06]  /*0cb0*/  BAR.SYNC.DEFER_BLOCKING 0x0 ;  /* 0x0000000000007b1d */ /* 0x000fec0000010000 */
[----:B------:R2:W-:Y:S01]  /*0cc0*/  @!P0 STS [R12], RZ ;  /* 0x000000ff0c008388 */ /* 0x0005e20000000800 */
[----:B------:R-:W-:Y:S01]  /*0cd0*/  NOP ;  /* 0x0000000000007918 */ /* 0x000fe20000000000 */
[----:B------:R-:W-:Y:S05]  /*0ce0*/  @P1 BRA `(.L_x_31) ;  /* 0x0000000000181947 */ /* 0x000fea0003800000 */
[----:B-1-34-:R-:W1:Y:S01]  /*0cf0*/  LDS R2, [UR7+0x8] ;  /* 0x00000807ff027984 */ /* 0x01ae620008000800 */
[----:B------:R-:W3:Y:S01]  /*0d00*/  LDC.64 R8, c[0x0][0x220] ;  /* 0x00008800ff087b82 */ /* 0x000ee20000000a00 */
[----:B------:R-:W-:Y:S02]  /*0d10*/  IMAD.MOV.U32 R3, RZ, RZ, 0x70 ;  /* 0x00000070ff037424 */ /* 0x000fe400078e00ff */
[----:B---3--:R3:W-:Y:S03]  /*0d20*/  STS.64 [UR7], R8 ;  /* 0x00000008ff007988 */ /* 0x0087e60008000a07 */
[----:B-1----:R-:W-:-:S05]  /*0d30*/  LOP3.LUT R2, R2, 0x10, R3, 0xd8, !PT ;  /* 0x0000001002027812 */ /* 0x002fca00078ed803 */
[----:B------:R3:W-:Y:S02]  /*0d40*/  STS [UR7+0x8], R2 ;  /* 0x00000802ff007988 */ /* 0x0007e40008000807 */
.L_x_31:
[----:B----4-:R-:W-:Y:S05]  /*0d50*/  BSYNC B2 ;  /* 0x0000000000027941 */ /* 0x010fea0003800000 */
.L_x_30:
[----:B------:R-:W-:Y:S04]  /*0d60*/  BSSY B3, `(.L_x_32) ;  /* 0x0000011000037945 */ /* 0x000fe80003800000 */
[----:B------:R-:W-:Y:S04]  /*0d70*/  BSSY B2, `(.L_x_33) ;  /* 0x000000e000027945 */ /* 0x000fe80003800000 */
[----:B------:R-:W-:Y:S05]  /*0d80*/  @P1 BRA `(.L_x_34) ;  /* 0x0000000000241947 */ /* 0x000fea0003800000 */
[----:B-1-3--:R-:W1:Y:S01]  /*0d90*/  LDS R2, [UR7+0x34] ;  /* 0x00003407ff027984 */ /* 0x00ae620008000800 */
[----:B------:R-:W-:-:S05]  /*0da0*/  IMAD.MOV.U32 R3, RZ, RZ, 0x3f000000 ;  /* 0x3f000000ff037424 */ /* 0x000fca00078e00ff */
[----:B-1----:R-:W-:-:S05]  /*0db0*/  LOP3.LUT R2, R2, 0xff000000, R3, 0xb8, !PT ;  /* 0xff00000002027812 */ /* 0x002fca00078eb803 */
[----:B------:R1:W-:Y:S01]  /*0dc0*/  STS [UR7+0x34], R2 ;  /* 0x00003402ff007988 */ /* 0x0003e20008000807 */
[----:B------:R-:W-:Y:S05]  /*0dd0*/  @P1 BRA `(.L_x_35) ;  /* 0x00000000001c1947 */ /* 0x000fea0003800000 */
[----:B-1----:R-:W1:Y:S01]  /*0de0*/  LDS R2, [UR7+0x38] ;  /* 0x00003807ff027984 */ /* 0x002e620008000800 */
[----:B------:R-:W-:-:S05]  /*0df0*/  IMAD.MOV.U32 R3, RZ, RZ, 0x3f ;  /* 0x0000003fff037424 */ /* 0x000fca00078e00ff */
[----:B-1----:R-:W-:-:S05]  /*0e00*/  LOP3.LUT R2, R2, 0xff, R3, 0xb8, !PT ;  /* 0x000000ff02027812 */ /* 0x002fca00078eb803 */
[----:B------:R4:W-:Y:S02]  /*0e10*/  STS [UR7+0x38], R2 ;  /* 0x00003802ff007988 */ /* 0x0009e40008000807 */
.L_x_34:
[----:B------:R-:W-:Y:S05]  /*0e20*/  @P1 BREAK B2 ;  /* 0x0000000000021942 */ /* 0x000fea0003800000 */
[----:B------:R-:W-:Y:S05]  /*0e30*/  @P1 BRA `(.L_x_36) ;  /* 0x00000000000c1947 */ /* 0x000fea0003800000 */
[----:B------:R1:W-:Y:S02]  /*0e40*/  STS [UR7+0x20], R5 ;  /* 0x00002005ff007988 */ /* 0x0003e40008000807 */
.L_x_35:
[----:B------:R-:W-:Y:S05]  /*0e50*/  BSYNC B2 ;  /* 0x0000000000027941 */ /* 0x000fea0003800000 */
.L_x_33:
[----:B------:R1:W-:Y:S02]  /*0e60*/  @!P1 STS [UR7+0x24], R4 ;  /* 0x00002404ff009988 */ /* 0x0003e40008000807 */
.L_x_36:
[----:B------:R-:W-:Y:S05]  /*0e70*/  BSYNC B3 ;  /* 0x0000000000037941 */ /* 0x000fea0003800000 */
.L_x_32:
[----:B------:R-:W-:Y:S05]  /*0e80*/  WARPSYNC.ALL ;  /* 0x0000000000007948 */ /* 0x000fea0003800000 */
[----:B------:R-:W-:Y:S04]  /*0e90*/  BSSY B3, `(.L_x_37) ;  /* 0x000000e000037945 */ /* 0x000fe80003800000 */
[----:B------:R-:W-:Y:S05]  /*0ea0*/  @P1 BRA `(.L_x_38) ;  /* 0x0000000000301947 */ /* 0x000fea0003800000 */
[----:B------:R-:W5:Y:S01]  /*0eb0*/  LDS R3, [UR7+0x34] ;  /* 0x00003407ff037984 */ /* 0x000f620008000800 */
[----:B-1----:R-:W1:Y:S03]  /*0ec0*/  LDC.64 R4, c[0x0][0x248] ;  /* 0x00009200ff047b82 */ /* 0x002e660000000a00 */
[----:B---34-:R-:W3:Y:S01]  /*0ed0*/  LDS R2, [UR7+0x1c] ;  /* 0x00001c07ff027984 */ /* 0x018ee20008000800 */
[C---:B-1----:R-:W-:Y:S01]  /*0ee0*/  SHF.L.U64.HI R5, R4.reuse, 0x1, R5 ;  /* 0x0000000104057819 */ /* 0x042fe20000010205 */
[----:B------:R-:W-:-:S03]  /*0ef0*/  IMAD.SHL.U32 R4, R4, 0x2, RZ ;  /* 0x0000000204047824 */ /* 0x000fc600078e00ff */
[--C-:B------:R-:W-:Y:S02]  /*0f00*/  SHF.R.U32.HI R9, RZ, 0x4, R5.reuse ;  /* 0x00000004ff097819 */ /* 0x100fe40000011605 */
[----:B------:R-:W-:-:S05]  /*0f10*/  SHF.R.U64 R4, R4, 0x4, R5 ;  /* 0x0000000404047819 */ /* 0x000fca0000001205 */
[----:B------:R1:W-:Y:S01]  /*0f20*/  STS [UR7+0xc], R4 ;  /* 0x00000c04ff007988 */ /* 0x0003e20008000807 */
[----:B-----5:R-:W-:Y:S02]  /*0f30*/  LOP3.LUT R3, R3, 0x7, RZ, 0xb8, !PT ;  /* 0x0000000703037812 */ /* 0x020fe400078eb8ff */
[----:B---3--:R-:W-:-:S03]  /*0f40*/  LOP3.LUT R2, R2, 0xf, R9, 0xb8, !PT ;  /* 0x0000000f02027812 */ /* 0x008fc600078eb809 */
[----:B------:R1:W-:Y:S04]  /*0f50*/  STS [UR7+0x34], R3 ;  /* 0x00003403ff007988 */ /* 0x0003e80008000807 */
[----:B------:R1:W-:Y:S02]  /*0f60*/  STS [UR7+0x1c], R2 ;  /* 0x00001c02ff007988 */ /* 0x0003e40008000807 */
.L_x_38:
[----:B------:R-:W-:Y:S05]  /*0f70*/  BSYNC B3 ;  /* 0x0000000000037941 */ /* 0x000fea0003800000 */
.L_x_37:
[----:B------:R-:W-:Y:S04]  /*0f80*/  BSSY B3, `(.L_x_39) ;  /* 0x000001a000037945 */ /* 0x000fe80003800000 */
[----:B------:R-:W-:Y:S04]  /*0f90*/  BSSY B4, `(.L_x_40) ;  /* 0x0000015000047945 */ /* 0x000fe80003800000 */
[----:B------:R-:W-:Y:S05]  /*0fa0*/  @P1 BRA `(.L_x_41) ;  /* 0x0000000000201947 */ /* 0x000fea0003800000 */
[----:B-1-34-:R-:W1:Y:S02]  /*0fb0*/  LDS R2, [UR7+0x34] ;  /* 0x00003407ff027984 */ /* 0x01ae640008000800 */
[----:B-1----:R-:W-:-:S05]  /*0fc0*/  LOP3.LUT R2, R2, 0x38, RZ, 0xb8, !PT ;  /* 0x0000003802027812 */ /* 0x002fca00078eb8ff */
[----:B------:R1:W-:Y:S01]  /*0fd0*/  STS [UR7+0x34], R2 ;  /* 0x00003402ff007988 */ /* 0x0003e20008000807 */
[----:B------:R-:W-:Y:S05]  /*0fe0*/  @P1 BRA `(.L_x_42) ;  /* 0x0000000000201947 */ /* 0x000fea0003800000 */
[----:B-1----:R-:W1:Y:S01]  /*0ff0*/  LDS R2, [UR7+0x8] ;  /* 0x00000807ff027984 */ /* 0x002e620008000800 */
[----:B------:R-:W-:-:S05]  /*1000*/  IMAD.MOV.U32 R3, RZ, RZ, 0x780 ;  /* 0x00000780ff037424 */ /* 0x000fca00078e00ff */
[----:B-1----:R-:W-:-:S05]  /*1010*/  LOP3.LUT R2, R2, 0x300, R3, 0xd8, !PT ;  /* 0x0000030002027812 */ /* 0x002fca00078ed803 */
[----:B------:R1:W-:Y:S02]  /*1020*/  STS [UR7+0x8], R2 ;  /* 0x00000802ff007988 */ /* 0x0003e40008000807 */
.L_x_41:
[----:B------:R-:W-:Y:S05]  /*1030*/  @P1 BRA `(.L_x_43) ;  /* 0x0000000000281947 */ /* 0x000fea0003800000 */
[----:B-1-34-:R-:W1:Y:S02]  /*1040*/  LDS R2, [UR7+0x8] ;  /* 0x00000807ff027984 */ /* 0x01ae640008000800 */
[----:B-1----:R-:W-:-:S05]  /*1050*/  LOP3.LUT R2, R2, 0x1800, RZ, 0xb8, !PT ;  /* 0x0000180002027812 */ /* 0x002fca00078eb8ff */
[----:B------:R3:W-:Y:S02]  /*1060*/  STS [UR7+0x8], R2 ;  /* 0x00000802ff007988 */ /* 0x0007e40008000807 */
.L_x_42:
[----:B------:R-:W-:Y:S05]  /*1070*/  @P1 BREAK B4 ;  /* 0x0000000000041942 */ /* 0x000fea0003800000 */
[----:B------:R-:W-:Y:S05]  /*1080*/  @P1 BRA `(.L_x_44) ;  /* 0x0000000000241947 */ /* 0x000fea0003800000 */
[----:B-1-3--:R-:W1:Y:S01]  /*1090*/  LDS R2, [UR7+0x8] ;  /* 0x00000807ff027984 */ /* 0x00ae620008000800 */
[----:B------:R-:W-:-:S05]  /*10a0*/  IMAD.MOV.U32 R3, RZ, RZ, 0x6000 ;  /* 0x00006000ff037424 */ /* 0x000fca00078e00ff */
[----:B-1----:R-:W-:-:S04]  /*10b0*/  LOP3.LUT R2, R2, 0x6000, R3, 0xd8, !PT ;  /* 0x0000600002027812 */ /* 0x002fc800078ed803 */
[----:B------:R-:W-:-:S05]  /*10c0*/  LOP3.LUT R2, R2, 0x400000, RZ, 0xb8, !PT ;  /* 0x0040000002027812 */ /* 0x000fca00078eb8ff */
[----:B------:R1:W-:Y:S02]  /*10d0*/  STS [UR7+0x8], R2 ;  /* 0x00000802ff007988 */ /* 0x0003e40008000807 */
.L_x_43:
[----:B------:R-:W-:Y:S05]  /*10e0*/  BSYNC B4 ;  /* 0x0000000000047941 */ /* 0x000fea0003800000 */
.L_x_40:
[----:B-1-34-:R-:W1:Y:S02]  /*10f0*/  @!P1 LDS R2, [UR7+0x8] ;  /* 0x00000807ff029984 */ /* 0x01ae640008000800 */
[----:B-1----:R-:W-:-:S05]  /*1100*/  @!P1 LOP3.LUT R2, R2, 0x8000, RZ, 0xb8, !PT ;  /* 0x0000800002029812 */ /* 0x002fca00078eb8ff */
[----:B------:R4:W-:Y:S02]  /*1110*/  @!P1 STS [UR7+0x8], R2 ;  /* 0x00000802ff009988 */ /* 0x0009e40008000807 */
.L_x_44:
[----:B------:R-:W-:Y:S05]  /*1120*/  BSYNC B3 ;  /* 0x0000000000037941 */ /* 0x000fea0003800000 */
.L_x_39:
[----:B------:R-:W-:Y:S05]  /*1130*/  WARPSYNC.ALL ;  /* 0x0000000000007948 */ /* 0x000fea0003800000 */
[----:B------:R-:W-:Y:S01]  /*1140*/  UIADD3 UR4, UR4, 0x100, URZ ;  /* 0x0000010004047890 */ /* 0x000fe2000fffe03f */
[----:B------:R-:W-:Y:S01]  /*1150*/  ISETP.GE.AND P2, PT, R14, 0x1, PT ;  /* 0x000000010e00780c */ /* 0x000fe20003f46270 */
[----:B------:R-:W-:Y:S01]  /*1160*/  IMAD.MOV.U32 R24, RZ, RZ, RZ ;  /* 0x000000ffff187224 */ /* 0x000fe200078e00ff */
[----:B------:R-:W-:Y:S01]  /*1170*/  SHF.R.U32.HI R8, RZ, 0x5, R0 ;  /* 0x00000005ff087819 */ /* 0x000fe20000011600 */
[----:B------:R-:W-:-:S04]  /*1180*/  UIADD3 UR24, UP0, UR4, UR24, URZ ;  /* 0x0000001804187290 */ /* 0x000fc8000ff1e03f */
[----:B------:R-:W-:Y:S01]  /*1190*/  ULEA.HI.X.SX32 UR25, UR4, UR25, 0x1, UP0 ;  /* 0x0000001904197291 */ /* 0x000fe200080f0e3f */
[----:B------:R-:W-:Y:S11]  /*11a0*/  @P0 BRA `(.L_x_45) ;  /* 0x0000000000280947 */ /* 0x000ff60003800000 */
[----:B-1-34-:R-:W1:Y:S01]  /*11b0*/  S2R R2, SR_LANEID ;  /* 0x0000000000027919 */ /* 0x01ae620000000000 */
[----:B------:R-:W-:Y:S05]  /*11c0*/  WARPSYNC.ALL ;  /* 0x0000000000007948 */ /* 0x000fea0003800000 */
[----:B-1----:R-:W-:-:S05]  /*11d0*/  IMAD.SHL.U32 R4, R2, 0x4, RZ ;  /* 0x0000000402047824 */ /* 0x002fca00078e00ff */
[----:B------:R-:W1:Y:S01]  /*11e0*/  LDS R5, [R4+UR7] ;  /* 0x0000000704057984 */ /* 0x000e620008000800 */
[----:B------:R-:W-:-:S05]  /*11f0*/  IADD3 R2, P3, R4, UR24, RZ ;  /* 0x0000001804027c10 */ /* 0x000fca000ff7e0ff */
[----:B------:R-:W-:-:S05]  /*1200*/  IMAD.X R3, RZ, RZ, UR25, P3 ;  /* 0x00000019ff037e24 */ /* 0x000fca00098e06ff */
[----:B-1----:R1:W3:Y:S01]  /*1210*/  ATOMG.E.EXCH.STRONG.GPU PT, RZ, [R2], R5 ;  /* 0x0000000502ff73a8 */ /* 0x0022e200041ee100 */
[----:B------:R-:W-:-:S04]  /*1220*/  DEPBAR {5,4,3,2,1,0} ;  /* 0x0000003f0000791a */ /* 0x000fc80000000000 */
[----:B------:R1:W-:Y:S01]  /*1230*/  UTMACCTL.IV [UR24] ;  /* 0x00000000180079b9 */ /* 0x0003e20008000000 */
[----:B------:R-:W-:Y:S01]  /*1240*/  NOP ;  /* 0x0000000000007918 */ /* 0x000fe20000000000 */
.L_x_45:
[----:B------:R-:W-:Y:S05]  /*1250*/  @P0 BRA `(.L_x_46) ;  /* 0x00000000000c0947 */ /* 0x000fea0003800000 */
[----:B------:R0:W-:Y:S01]  /*1260*/  UTMACMDFLUSH ;  /* 0x00000000000079b7 */ /* 0x0001e20000000000 */
[----:B------:R-:W-:Y:S05]  /*1270*/  @P0 BRA `(.L_x_46) ;  /* 0x0000000000040947 */ /* 0x000fea0003800000 */
[----:B------:R-:W-:-:S04]  /*1280*/  DEPBAR.LE SB0, 0x0 ;  /* 0x000080000000791a */ /* 0x000fc80000000000 */
.L_x_46:
[----:B------:R-:W-:Y:S05]  /*1290*/  WARPSYNC.ALL ;  /* 0x0000000000007948 */ /* 0x000fea0003800000 */
[----:B---3--:R-:W-:Y:S01]  /*12a0*/  BAR.SYNC.DEFER_BLOCKING 0x0 ;  /* 0x0000000000007b1d */ /* 0x008fe20000010000 */
[----:B------:R-:W-:Y:S01]  /*12b0*/  R2UR UR26, R8 ;  /* 0x00000000081a72ca */ /* 0x000fe200000e0000 */
[----:B------:R-:W-:Y:S01]  /*12c0*/  USHF.L.U32 UR27, UR32, 0x8, URZ ;  /* 0x00000008201b7899 */ /* 0x000fe2000800063f */
[----:B------:R-:W-:Y:S01]  /*12d0*/  IMAD.MOV.U32 R25, RZ, RZ, RZ ;  /* 0x000000ffff197224 */ /* 0x000fe200078e00ff */
[----:B------:R-:W-:Y:S01]  /*12e0*/  USHF.L.U32 UR11, UR33, 0x6, URZ ;  /* 0x00000006210b7899 */ /* 0x000fe2000800063f */
[----:B------:R-:W-:Y:S01]  /*12f0*/  CS2R R26, SRZ ;  /* 0x00000000001a7805 */ /* 0x000fe2000001ff00 */
[----:B------:R-:W-:Y:S01]  /*1300*/  VOTEU.ALL UP0, P1 ;  /* 0x00000000003f7886 */ /* 0x000fe20000800000 */
[----:B------:R-:W-:Y:S01]  /*1310*/  UMOV UR4, 0x1 ;  /* 0x0000000100047882 */ /* 0x000fe20000000000 */
[----:B------:R-:W-:Y:S01]  /*1320*/  VOTEU.ALL UP1, P1 ;  /* 0x00000000003f7886 */ /* 0x000fe20000820000 */
[----:B------:R-:W-:-:S02]  /*1330*/  CS2R R28, SRZ ;  /* 0x00000000001c7805 */ /* 0x000fc4000001ff00 */
[----:B------:R-:W-:Y:S01]  /*1340*/  CS2R R30, SRZ ;  /* 0x00000000001e7805 */ /* 0x000fe2000001ff00 */
[----:B------:R-:W-:-:S04]  /*1350*/  @!UP0 UIADD3 UR8, -UR4, 0x100000, URZ ;  /* 0x0010000004088890 */ /* 0x000fc8000fffe13f */
[----:B------:R-:W-:Y:S02]  /*1360*/  @!UP0 USHF.L.U32 UR9, UR8, 0xb, URZ ;  /* 0x0000000b08098899 */ /* 0x000fe4000800063f */
[----:B------:R-:W-:Y:S01]  /*1370*/  @!UP0 USHF.L.U32 UR8, UR8, 0x1, URZ ;  /* 0x0000000108088899 */ /* 0x000fe2000800063f */
[----:B------:R-:W-:Y:S01]  /*1380*/  CS2R R32, SRZ ;  /* 0x0000000000207805 */ /* 0x000fe2000001ff00 */
[----:B------:R-:W-:-:S04]  /*1390*/  @!UP0 UIADD3 UR4, -UR4, 0x100000, URZ ;  /* 0x0010000004048890 */ /* 0x000fc8000fffe13f */
[----:B------:R-:W-:Y:S02]  /*13a0*/  @!UP0 USHF.L.U32 UR5, UR4, 0xb, URZ ;  /* 0x0000000b04058899 */ /* 0x000fe4000800063f */
[----:B------:R-:W-:Y:S01]  /*13b0*/  @!UP0 USHF.L.U32 UR4, UR4, 0x1, URZ ;  /* 0x0000000104048899 */ /* 0x000fe2000800063f */
[----:B------:R-:W-:Y:S01]  /*13c0*/  CS2R R34, SRZ ;  /* 0x0000000000227805 */ /* 0x000fe2000001ff00 */
[----:B------:R-:W-:Y:S01]  /*13d0*/  VOTEU.ALL UP0, P1 ;  /* 0x00000000003f7886 */ /* 0x000fe20000800000 */
[----:B------:R-:W-:Y:S02]  /*13e0*/  CS2R R36, SRZ ;  /* 0x0000000000247805 */ /* 0x000fe4000001ff00 */
[----:B------:R-:W-:Y:S02]  /*13f0*/  CS2R R38, SRZ ;  /* 0x0000000000267805 */ /* 0x000fe4000001ff00 */
[----:B------:R-:W-:Y:S02]  /*1400*/  CS2R R40, SRZ ;  /* 0x0000000000287805 */ /* 0x000fe4000001ff00 */
[----:B------:R-:W-:-:S02]  /*1410*/  CS2R R42, SRZ ;  /* 0x00000000002a7805 */ /* 0x000fc4000001ff00 */
[----:B------:R-:W-:Y:S02]  /*1420*/  CS2R R44, SRZ ;  /* 0x00000000002c7805 */ /* 0x000fe4000001ff00 */
[----:B------:R-:W-:Y:S02]  /*1430*/  CS2R R46, SRZ ;  /* 0x00000000002e7805 */ /* 0x000fe4000001ff00 */
[----:B------:R-:W-:Y:S02]  /*1440*/  CS2R R48, SRZ ;  /* 0x0000000000307805 */ /* 0x000fe4000001ff00 */
[----:B------:R-:W-:Y:S01]  /*1450*/  CS2R R50, SRZ ;  /* 0x0000000000327805 */ /* 0x000fe2000001ff00 */
[----:B------:R-:W3:Y:S02]  /*1460*/  FENCE.VIEW.ASYNC.S ;  /* 0x00000000000073c6 */ /* 0x000ee40000000000 */
[----:B---3--:R3:W4:Y:S02]  /*1470*/  @!UP0 SYNCS.EXCH.64 URZ, [UR7+0x28000], UR8 ;  /* 0x02800008073f85b2 */ /* 0x0087240008000100 */
[----:B----4-:R-:W-:Y:S01]  /*1480*/  BAR.SYNC.DEFER_BLOCKING 0x0 ;  /* 0x0000000000007b1d */ /* 0x010fe20000010000 */
[----:B------:R-:W-:-:S02]  /*1490*/  CS2R R52, SRZ ;  /* 0x0000000000347805 */ /* 0x000fc4000001ff00 */
[----:B------:R-:W-:Y:S02]  /*14a0*/  CS2R R54, SRZ ;  /* 0x0000000000367805 */ /* 0x000fe4000001ff00 */
[----:B------:R-:W-:Y:S02]  /*14b0*/  CS2R R56, SRZ ;  /* 0x0000000000387805 */ /* 0x000fe4000001ff00 */
[----:B------:R-:W-:Y:S02]  /*14c0*/  CS2R R58, SRZ ;  /* 0x00000000003a7805 */ /* 0x000fe4000001ff00 */
[----:B------:R-:W-:Y:S02]  /*14d0*/  CS2R R60, SRZ ;  /* 0x00000000003c7805 */ /* 0x000fe4000001ff00 */
[----:B------:R-:W-:Y:S02]  /*14e0*/  CS2R R62, SRZ ;  /* 0x00000000003e7805 */ /* 0x000fe4000001ff00 */
        /* <DEDUP_REMOVED lines=17> */
[----:B------:R3:W4:Y:S01]  /*1600*/  @!UP1 SYNCS.EXCH.64 URZ, [UR7+0x28008], UR4 ;  /* 0x02800804073f95b2 */ /* 0x0007220008000100 */
        /* <DEDUP_REMOVED lines=26> */
[----:B------:R-:W-:Y:S01]  /*17b0*/  CS2R R150, SRZ ;  /* 0x0000000000967805 */ /* 0x000fe2000001ff00 */
[----:B----4-:R-:W-:Y:S06]  /*17c0*/  @!P2 BRA `(.L_x_47) ;  /* 0x000000080050a947 */ /* 0x010fec0003800000 */
        /* <DEDUP_REMOVED lines=64> */
[----:B---3--:R-:W-:Y:S01]  /*1bd0*/  UMOV UR4, URZ ;  /* 0x0000003f00047c82 */ /* 0x008fe20008000000 */
[----:B------:R-:W-:-:S05]  /*1be0*/  UMOV UR15, URZ ;  /* 0x0000003f000f7c82 */ /* 0x000fca0008000000 */
.L_x_49:
[----:B------:R-:W-:Y:S01]  /*1bf0*/  BAR.SYNC.DEFER_BLOCKING 0x0 ;  /* 0x0000000000007b1d */ /* 0x000fe20000010000 */
[----:B------:R-:W-:Y:S01]  /*1c00*/  ULEA UR29, UR4, UR7, 0x3 ;  /* 0x00000007041d7291 */ /* 0x000fe2000f8e183f */
[----:B-1----:R-:W-:Y:S01]  /*1c10*/  @!P1 IMAD.MOV.U32 R2, RZ, RZ, 0x14000 ;  /* 0x00014000ff029424 */ /* 0x002fe200078e00ff */
[----:B------:R-:W-:Y:S01]  /*1c20*/  ELECT P0, URZ, PT ;  /* 0x00000000003f782f */ /* 0x000fe20003800000 */
[----:B------:R-:W-:-:S03]  /*1c30*/  ULEA UR5, UR4, UR7, 0xe ;  /* 0x0000000704057291 */ /* 0x000fc6000f8e703f */
[----:B------:R-:W-:Y:S01]  /*1c40*/  ISETP.LT.U32.AND P0, PT, R6, 0x40, P0 ;  /* 0x000000400600780c */ /* 0x000fe20000701070 */
[----:B------:R-:W-:Y:S02]  /*1c50*/  ULOP3.LUT UR8, UR26, 0x1, URZ, 0xc0, !UPT ;  /* 0x000000011a087892 */ /* 0x000fe4000f8ec03f */
[----:B------:R-:W-:Y:S02]  /*1c60*/  UIADD3 UR5, UR5, 0x20000, URZ ;  /* 0x0002000005057890 */ /* 0x000fe4000fffe03f */
[----:B------:R-:W-:Y:S02]  /*1c70*/  ULEA UR10, UR8, UR15, 0x6 ;  /* 0x0000000f080a7291 */ /* 0x000fe4000f8e303f */
[----:B------:R-:W-:Y:S02]  /*1c80*/  UIADD3 UR9, UR29, 0x28000, URZ ;  /* 0x000280001d097890 */ /* 0x000fe4000fffe03f */
[----:B------:R-:W-:Y:S02]  /*1c90*/  ULEA UR8, UR8, UR5, 0xd ;  /* 0x0000000508087291 */ /* 0x000fe4000f8e683f */
[----:B------:R-:W-:-:S02]  /*1ca0*/  ULEA UR6, UR4, UR7, 0x10 ;  /* 0x0000000704067291 */ /* 0x000fc4000f8e803f */
[----:B------:R-:W-:Y:S01]  /*1cb0*/  VOTEU.ANY UP0, P0 ;  /* 0x00000000003f7886 */ /* 0x000fe20000000100 */
[----:B------:R-:W-:Y:S01]  /*1cc0*/  VOTEU.ANY UP1, P0 ;  /* 0x00000000003f7886 */ /* 0x000fe20000020100 */
[----:B------:R-:W-:Y:S01]  /*1cd0*/  ULOP3.LUT UR14, UR26, 0x3, URZ, 0xc0, !UPT ;  /* 0x000000031a0e7892 */ /* 0x000fe2000f8ec03f */
[----:B------:R1:W-:Y:S02]  /*1ce0*/  @!P1 SYNCS.ARRIVE.TRANS64 RZ, [UR29+0x28000], R2 ;  /* 0x02800002ffff99a7 */ /* 0x0003e4000800001d */
[----:B------:R-:W-:Y:S01]  /*1cf0*/  @UP0 UMOV UR16, UR20 ;  /* 0x0000001400100c82 */ /* 0x000fe20008000000 */
[----:B------:R-:W-:Y:S01]  /*1d00*/  @UP0 UMOV UR17, UR21 ;  /* 0x0000001500110c82 */ /* 0x000fe20008000000 */
[----:B------:R-:W-:Y:S01]  /*1d10*/  BAR.SYNC.DEFER_BLOCKING 0x0 ;  /* 0x0000000000007b1d */ /* 0x000fe20000010000 */
[----:B------:R-:W-:Y:S02]  /*1d20*/  ULEA UR12, UR14, UR6, 0xe ;  /* 0x000000060e0c7291 */ /* 0x000fe4000f8e703f */
[----:B------:R-:W-:Y:S01]  /*1d30*/  ULEA UR14, UR14, UR27, 0x6 ;  /* 0x0000001b0e0e7291 */ /* 0x000fe2000f8e303f */
[----:B-1----:R-:W-:-:S02]  /*1d40*/  SHF.L.U32 R2, R7, 0x1f, RZ ;  /* 0x0000001f07027819 */ /* 0x002fc400000006ff */
[----:B------:R-:W-:Y:S01]  /*1d50*/  UMOV UR13, UR9 ;  /* 0x00000009000d7c82 */ /* 0x000fe20008000000 */
[----:B------:R-:W-:Y:S02]  /*1d60*/  USHF.R.U32.HI UR28, URZ, 0x4, UR6 ;  /* 0x000000043f1c7899 */ /* 0x000fe40008011606 */
[----:B------:R-:W-:Y:S02]  /*1d70*/  USHF.R.U32.HI UR6, URZ, 0x4, UR5 ;  /* 0x000000043f067899 */ /* 0x000fe40008011605 */
[----:B------:R-:W-:Y:S02]  /*1d80*/  USGXT.U32 UR28, UR28, 0xe ;  /* 0x0000000e1c1c789a */ /* 0x000fe40008000000 */
[----:B------:R-:W-:Y:S02]  /*1d90*/  USGXT.U32 UR6, UR6, 0xe ;  /* 0x0000000e0606789a */ /* 0x000fe40008000000 */
[----:B------:R-:W-:Y:S01]  /*1da0*/  ULOP3.LUT UR18, UR28, 0x4000000, URZ, 0xfc, !UPT ;  /* 0x040000001c127892 */ /* 0x000fe2000f8efc3f */
[----:B------:R-:W-:Y:S01]  /*1db0*/  UMOV UR19, 0x40000040 ;  /* 0x4000004000137882 */ /* 0x000fe20000000000 */
[----:B------:R1:W-:Y:S01]  /*1dc0*/  @UP1 UTMALDG.2D [UR8], [UR16] ;  /* 0x00000008100015b4 */ /* 0x0003e20008008000 */
[----:B------:R3:W-:Y:S06]  /*1dd0*/  MEMBAR.ALL.CTA ;  /* 0x0000000000007992 */ /* 0x0007ec0000008000 */
[----:B---3--:R-:W3:Y:S01]  /*1de0*/  FENCE.VIEW.ASYNC.S ;  /* 0x00000000000073c6 */ /* 0x008ee20000000000 */
[----:B-1----:R-:W-:Y:S01]  /*1df0*/  UMOV UR16, UR6 ;  /* 0x0000000600107c82 */ /* 0x002fe20008000000 */
[----:B------:R-:W-:Y:S01]  /*1e00*/  UMOV UR17, 0x40000040 ;  /* 0x4000004000117882 */ /* 0x000fe20000000000 */
[----:B---3--:R-:W-:Y:S06]  /*1e10*/  BAR.SYNC.DEFER_BLOCKING 0x0 ;  /* 0x0000000000007b1d */ /* 0x008fec0000010000 */
[----:B------:R1:W-:Y:S02]  /*1e20*/  UTMALDG.2D [UR12], [UR22] ;  /* 0x0000000c160075b4 */ /* 0x0003e40008008000 */
[----:B------:R-:W-:Y:S06]  /*1e30*/  BAR.SYNC.DEFER_BLOCKING 0x0 ;  /* 0x0000000000007b1d */ /* 0x000fec0000010000 */
[----:B------:R-:W3:Y:S02]  /*1e40*/  SYNCS.PHASECHK.TRANS64.TRYWAIT P0, [UR29+0x28000], R2 ;  /* 0x02800002ff0075a7 */ /* 0x000ee4000800015d */
[----:B-1-3--:R-:W-:Y:S05]  /*1e50*/  @!P0 BRA `(.L_x_48) ;  /* 0x00000008006c8947 */ /* 0x00afea0003800000 */
.L_x_50:
[----:B------:R-:W-:Y:S02]  /*1e60*/  WARPGROUP.DEPBAR.LE gsb0, 0x0 ;  /* 0x00008000000079c5 */ /* 0x000fe40000010000 */
[----:B------:R-:W-:Y:S01]  /*1e70*/  WARPGROUP.ARRIVE ;  /* 0x00000000000079c5 */ /* 0x000fe20000000000 */
[----:B------:R-:W-:Y:S01]  /*1e80*/  UMOV UR5, URZ ;  /* 0x0000003f00057c82 */ /* 0x000fe20008000000 */
[----:B------:R-:W1:Y:S01]  /*1e90*/  LDC R2, c[0x0][0x230] ;  /* 0x00008c00ff027b82 */ /* 0x000e620000000800 */
[----:B------:R-:W-:Y:S02]  /*1ea0*/  UIADD3 UR15, UR15, 0x80, URZ ;  /* 0x000000800f0f7890 */ /* 0x000fe4000fffe03f */
[----:B------:R-:W-:Y:S01]  /*1eb0*/  UIADD3 UR4, UR4, 0x1, URZ ;  /* 0x0000000104047890 */ /* 0x000fe2000fffe03f */
[----:B------:R-:W-:Y:S01]  /*1ec0*/  HGMMA.64x256x16.F32 R24, gdesc[UR16].tnspB, R24 ;  /* 0x43e00000101879f0 */ /* 0x000fe20008700818 */
[----:B------:R-:W-:Y:S02]  /*1ed0*/  UIADD3 UR18, UP1, UR28, 0x4000080, URZ ;  /* 0x040000801c127890 */ /* 0x000fe4000ff3e03f */
[----:B------:R-:W-:-:S03]  /*1ee0*/  UIADD3 UR16, UP0, UR6, 0x2, URZ ;  /* 0x0000000206107890 */ /* 0x000fc6000ff1e03f */
[----:B------:R-:W-:Y:S01]  /*1ef0*/  UMOV UR6, URZ ;  /* 0x0000003f00067c82 */ /* 0x000fe20008000000 */
[----:B------:R-:W-:Y:S02]  /*1f00*/  UIADD3.X UR17, UR5, 0x40000040, URZ, UP0, !UPT ;  /* 0x4000004005117890 */ /* 0x000fe400087fe43f */
[----:B------:R-:W-:Y:S02]  /*1f10*/  UIADD3.X UR19, UR6, 0x40000040, URZ, UP1, !UPT ;  /* 0x4000004006137890 */ /* 0x000fe40008ffe43f */
[----:B------:R-:W-:Y:S02]  /*1f20*/  UIADD3.64 UR28, UR16, 0x2, URZ ;  /* 0x00000002101c7897 */ /* 0x000fe4000fffe03f */
[----:B------:R-:W-:Y:S02]  /*1f30*/  UIADD3.64 UR30, UR18, 0x80, URZ ;  /* 0x00000080121e7897 */ /* 0x000fe4000fffe03f */
[----:B------:R-:W-:-:S04]  /*1f40*/  UISETP.NE.U32.AND UP0, UPT, UR4, 0x2, UPT ;  /* 0x000000020400788c */ /* 0x000fc8000bf05070 */
[----:B------:R-:W-:Y:S01]  /*1f50*/  USEL UR5, URZ, 0x1, UP0 ;  /* 0x000000013f057887 */ /* 0x000fe20008000000 */
[----:B-1----:R-:W-:Y:S01]  /*1f60*/  ISETP.LE.AND P0, PT, R2, UR15, PT ;  /* 0x0000000f02007c0c */ /* 0x002fe2000bf03270 */
[----:B------:R-:W-:-:S04]  /*1f70*/  USEL UR4, UR4, URZ, UP0 ;  /* 0x0000003f04047287 */ /* 0x000fc80008000000 */
[----:B------:R-:W-:-:S03]  /*1f80*/  LOP3.LUT R7, R7, UR5, RZ, 0x3c, !PT ;  /* 0x0000000507077c12 */ /* 0x000fc6000f8e3cff */
[----:B------:R-:W-:-:S15]  /*1f90*/  HGMMA.64x256x16.F32 R24, gdesc[UR16].tnspB, R24 ;  /* 0x43e00000101879f0 */ /* 0x000fde0008700818 */
[----:B------:R-:W-:-:S13]  /*1fa0*/  NOP ;  /* 0x0000000000007918 */ /* 0x000fda0000000000 */
[----:B------:R-:W-:Y:S01]  /*1fb0*/  HGMMA.64x256x16.F32 R24, gdesc[UR28].tnspB, R24 ;  /* 0x43e000001c1879f0 */ /* 0x000fe20008700818 */
[----:B------:R-:W-:Y:S02]  /*1fc0*/  UIADD3.64 UR30, UR18, 0x100, URZ ;  /* 0x00000100121e7897 */ /* 0x000fe4000fffe03f */
[----:B------:R-:W-:-:S15]  /*1fd0*/  UIADD3.64 UR28, UR16, 0x4, URZ ;  /* 0x00000004101c7897 */ /* 0x000fde000fffe03f */
[----:B------:R-:W-:-:S10]  /*1fe0*/  NOP ;  /* 0x0000000000007918 */ /* 0x000fd40000000000 */
        /* <DEDUP_REMOVED lines=10> */
[----:B------:R-:W-:Y:S02]  /*2090*/  UIADD3.64 UR28, UR16, 0x202, URZ ;  /* 0x00000202101c7897 */ /* 0x000fe4000fffe03f */
[----:B------:R-:W-:Y:S02]  /*20a0*/  UIADD3.64 UR18, UR18, 0x300, URZ ;  /* 0x0000030012127897 */ /* 0x000fe4000fffe03f */
[----:B------:R-:W-:-:S15]  /*20b0*/  UIADD3.64 UR16, UR16, 0x204, URZ ;  /* 0x0000020410107897 */ /* 0x000fde000fffe03f */
[----:B------:R-:W-:-:S06]  /*20c0*/  NOP ;  /* 0x0000000000007918 */ /* 0x000fcc0000000000 */
[----:B------:R-:W-:-:S15]  /*20d0*/  HGMMA.64x256x16.F32 R24, gdesc[UR28].tnspB, R24 ;  /* 0x43e000001c1879f0 */ /* 0x000fde0008700818 */
[----:B------:R-:W-:-:S13]  /*20e0*/  NOP ;  /* 0x0000000000007918 */ /* 0x000fda0000000000 */
[----:B------:R-:W-:Y:S01]  /*20f0*/  HGMMA.64x256x16.F32 R24, gdesc[UR16].tnspB, R24, gsb0 ;  /* 0x43e00000101879f0 */ /* 0x000fe20008000818 */
[----:B------:R-:W-:Y:S05]  /*2100*/  @!P0 BRA `(.L_x_49) ;  /* 0xfffffff800b88947 */ /* 0x000fea000383ffff */
.L_x_47:
[----:B------:R-:W-:Y:S02]  /*2110*/  WARPGROUP.DEPBAR.LE gsb0, 0x0 ;  /* 0x00008000000079c5 */ /* 0x000fe40000010000 */
[----:B------:R-:W-:Y:S01]  /*2120*/  BAR.SYNC.DEFER_BLOCKING 0x0 ;  /* 0x0000000000007b1d */ /* 0x000fe20000010000 */
[C---:B-1----:R-:W-:Y:S01]  /*2130*/  IMAD.SHL.U32 R2, R0.reuse, 0x80, RZ ;  /* 0x0000008000027824 */ /* 0x042fe200078e00ff */
[----:B------:R-:W-:Y:S01]  /*2140*/  F2FP.F16.F32.PACK_AB R24, R25, R24 ;  /* 0x000000181918723e */ /* 0x000fe200000000ff */
[----:B------:R-:W-:Y:S01]  /*2150*/  IMAD.SHL.U32 R3, R0, 0x10, RZ ;  /* 0x0000001000037824 */ /* 0x000fe200078e00ff */
[----:B------:R-:W-:Y:S01]  /*2160*/  F2FP.F16.F32.PACK_AB R25, R27, R26 ;  /* 0x0000001a1b19723e */ /* 0x000fe200000000ff */
[----:B------:R-:W-:Y:S01]  /*2170*/  ULOP3.LUT UR26, UR26, 0x3, URZ, 0xc0, !UPT ;  /* 0x000000031a1a7892 */ /* 0x000fe2000f8ec03f */
[----:B------:R-:W-:Y:S01]  /*2180*/  LOP3.LUT R2, R2, 0x780, RZ, 0xc0, !PT ;  /* 0x0000078002027812 */ /* 0x000fe200078ec0ff */
[----:B------:R-:W-:Y:S01]  /*2190*/  UMOV UR6, UR11 ;  /* 0x0000000b00067c82 */ /* 0x000fe20008000000 */
[----:B------:R-:W-:Y:S01]  /*21a0*/  F2FP.F16.F32.PACK_AB R56, R57, R56 ;  /* 0x000000383938723e */ /* 0x000fe200000000ff */
[----:B---3--:R-:W-:Y:S01]  /*21b0*/  ULEA UR4, UR26, UR7, 0xd ;  /* 0x000000071a047291 */ /* 0x008fe2000f8e683f */
[----:B------:R-:W-:Y:S01]  /*21c0*/  LOP3.LUT R3, R2, 0x70, R3, 0xf8, !PT ;  /* 0x0000007002037812 */ /* 0x000fe200078ef803 */
[----:B------:R-:W-:Y:S01]  /*21d0*/  IMAD.SHL.U32 R2, R0, 0x40, RZ ;  /* 0x0000004000027824 */ /* 0x000fe200078e00ff */
[----:B------:R-:W-:Y:S01]  /*21e0*/  F2FP.F16.F32.PACK_AB R26, R29, R28 ;  /* 0x0000001c1d1a723e */ /* 0x000fe200000000ff */
[----:B------:R-:W-:Y:S01]  /*21f0*/  ULEA UR5, UR26, UR27, 0x6 ;  /* 0x0000001b1a057291 */ /* 0x000fe2000f8e303f */
[----:B------:R-:W-:-:S02]  /*2200*/  LOP3.LUT R3, R3, 0x10, R0, 0x78, !PT ;  /* 0x0000001003037812 */ /* 0x000fc400078e7800 */
[----:B------:R-:W-:Y:S02]  /*2210*/  ELECT P0, URZ, PT ;  /* 0x00000000003f782f */ /* 0x000fe40003800000 */
[----:B------:R-:W-:Y:S02]  /*2220*/  F2FP.F16.F32.PACK_AB R27, R31, R30 ;  /* 0x0000001e1f1b723e */ /* 0x000fe400000000ff */
[----:B------:R-:W-:Y:S02]  /*2230*/  LOP3.LUT R0, R3, 0x1800, R2, 0xf8, !PT ;  /* 0x0000180003007812 */ /* 0x000fe400078ef802 */
[----:B------:R-:W-:Y:S02]  /*2240*/  F2FP.F16.F32.PACK_AB R57, R59, R58 ;  /* 0x0000003a3b39723e */ /* 0x000fe400000000ff */
[C---:B------:R-:W-:Y:S01]  /*2250*/  LOP3.LUT R3, R0.reuse, 0x20, RZ, 0x3c, !PT ;  /* 0x0000002000037812 */ /* 0x040fe200078e3cff */
[----:B------:R-:W-:Y:S01]  /*2260*/  VIADD R2, R0, UR7 ;  /* 0x0000000700027c36 */ /* 0x000fe20008000000 */
[----:B------:R-:W1:Y:S02]  /*2270*/  @!P1 SYNCS.CCTL.IV [UR7+0x28000] ;  /* 0x02800000ff0099b1 */ /* 0x000e640008000007 */
[----:B-1----:R-:W-:Y:S01]  /*2280*/  BAR.SYNC.DEFER_BLOCKING 0x0 ;  /* 0x0000000000007b1d */ /* 0x002fe20000010000 */
[----:B------:R-:W-:Y:S01]  /*2290*/  F2FP.F16.F32.PACK_AB R88, R89, R88 ;  /* 0x000000585958723e */ /* 0x000fe200000000ff */
[----:B------:R-:W-:Y:S01]  /*22a0*/  VIADD R3, R3, UR7 ;  /* 0x0000000703037c36 */ /* 0x000fe20008000000 */
[----:B------:R-:W-:-:S02]  /*22b0*/  F2FP.F16.F32.PACK_AB R58, R61, R60 ;  /* 0x0000003c3d3a723e */ /* 0x000fc400000000ff */
[----:B------:R-:W-:Y:S02]  /*22c0*/  F2FP.F16.F32.PACK_AB R59, R63, R62 ;  /* 0x0000003e3f3b723e */ /* 0x000fe400000000ff */
[----:B------:R-:W-:Y:S02]  /*22d0*/  F2FP.F16.F32.PACK_AB R89, R91, R90 ;  /* 0x0000005a5b59723e */ /* 0x000fe400000000ff */
[----:B------:R-:W-:Y:S02]  /*22e0*/  F2FP.F16.F32.PACK_AB R120, R121, R120 ;  /* 0x000000787978723e */ /* 0x000fe400000000ff */
[----:B------:R-:W-:Y:S02]  /*22f0*/  F2FP.F16.F32.PACK_AB R32, R33, R32 ;  /* 0x000000202120723e */ /* 0x000fe400000000ff */
[----:B------:R-:W-:Y:S02]  /*2300*/  F2FP.F16.F32.PACK_AB R90, R93, R92 ;  /* 0x0000005c5d5a723e */ /* 0x000fe400000000ff */
[----:B------:R-:W-:-:S02]  /*2310*/  F2FP.F16.F32.PACK_AB R91, R95, R94 ;  /* 0x0000005e5f5b723e */ /* 0x000fc400000000ff */
[----:B------:R-:W-:Y:S02]  /*2320*/  F2FP.F16.F32.PACK_AB R121, R123, R122 ;  /* 0x0000007a7b79723e */ /* 0x000fe400000000ff */
[----:B------:R-:W-:Y:S02]  /*2330*/  F2FP.F16.F32.PACK_AB R33, R35, R34 ;  /* 0x000000222321723e */ /* 0x000fe400000000ff */
[----:B------:R-:W-:Y:S02]  /*2340*/  F2FP.F16.F32.PACK_AB R64, R65, R64 ;  /* 0x000000404140723e */ /* 0x000fe400000000ff */
[----:B------:R-:W-:Y:S01]  /*2350*/  F2FP.F16.F32.PACK_AB R122, R125, R124 ;  /* 0x0000007c7d7a723e */ /* 0x000fe200000000ff */
[----:B------:R-:W1:Y:S01]  /*2360*/  @!P1 SYNCS.CCTL.IV [UR7+0x28008] ;  /* 0x02800800ff0099b1 */ /* 0x000e620008000007 */
[----:B------:R-:W-:Y:S01]  /*2370*/  F2FP.F16.F32.PACK_AB R123, R127, R126 ;  /* 0x0000007e7f7b723e */ /* 0x000fe200000000ff */
[----:B-1----:R-:W-:Y:S01]  /*2380*/  STSM.16.M88.4 [R2], R24 ;  /* 0x0000001802007844 */ /* 0x002fe20000000200 */
[----:B------:R-:W-:-:S02]  /*2390*/  LOP3.LUT R4, R0, 0x40, RZ, 0x3c, !PT ;  /* 0x0000004000047812 */ /* 0x000fc400078e3cff */
[----:B------:R-:W-:Y:S01]  /*23a0*/  F2FP.F16.F32.PACK_AB R34, R37, R36 ;  /* 0x000000242522723e */ /* 0x000fe200000000ff */
[----:B------:R-:W-:Y:S01]  /*23b0*/  STSM.16.M88.4 [R2+0x2000], R56 ;  /* 0x0020003802007844 */ /* 0x000fe20000000200 */
[----:B------:R-:W-:Y:S01]  /*23c0*/  F2FP.F16.F32.PACK_AB R35, R39, R38 ;  /* 0x000000262723723e */ /* 0x000fe200000000ff */
[----:B------:R-:W-:Y:S01]  /*23d0*/  VIADD R4, R4, UR7 ;  /* 0x0000000704047c36 */ /* 0x000fe20008000000 */
[----:B------:R-:W-:Y:S01]  /*23e0*/  F2FP.F16.F32.PACK_AB R65, R67, R66 ;  /* 0x000000424341723e */ /* 0x000fe200000000ff */
[----:B------:R-:W-:Y:S01]  /*23f0*/  STSM.16.M88.4 [R2+0x4000], R88 ;  /* 0x0040005802007844 */ /* 0x000fe20000000200 */
[----:B------:R-:W-:Y:S02]  /*2400*/  F2FP.F16.F32.PACK_AB R96, R97, R96 ;  /* 0x000000606160723e */ /* 0x000fe400000000ff */
[----:B------:R-:W-:Y:S01]  /*2410*/  F2FP.F16.F32.PACK_AB R66, R69, R68 ;  /* 0x000000444542723e */ /* 0x000fe200000000ff */
[----:B------:R-:W-:Y:S01]  /*2420*/  STSM.16.M88.4 [R2+0x6000], R120 ;  /* 0x0060007802007844 */ /* 0x000fe20000000200 */
[----:B------:R-:W-:-:S02]  /*2430*/  F2FP.F16.F32.PACK_AB R67, R71, R70 ;  /* 0x000000464743723e */ /* 0x000fc400000000ff */
[----:B------:R-:W-:Y:S01]  /*2440*/  F2FP.F16.F32.PACK_AB R97, R99, R98 ;  /* 0x000000626361723e */ /* 0x000fe200000000ff */
[----:B------:R-:W-:Y:S01]  /*2450*/  STSM.16.M88.4 [R3], R32 ;  /* 0x0000002003007844 */ /* 0x000fe20000000200 */
[----:B------:R-:W-:Y:S02]  /*2460*/  F2FP.F16.F32.PACK_AB R128, R129, R128 ;  /* 0x000000808180723e */ /* 0x000fe400000000ff */
[----:B------:R-:W-:Y:S01]  /*2470*/  F2FP.F16.F32.PACK_AB R40, R41, R40 ;  /* 0x000000282928723e */ /* 0x000fe200000000ff */
[----:B------:R-:W-:Y:S01]  /*2480*/  STSM.16.M88.4 [R3+0x2000], R64 ;  /* 0x0020004003007844 */ /* 0x000fe20000000200 */
[----:B------:R-:W-:Y:S02]  /*2490*/  F2FP.F16.F32.PACK_AB R98, R101, R100 ;  /* 0x000000646562723e */ /* 0x000fe400000000ff */
[----:B------:R-:W-:Y:S02]  /*24a0*/  F2FP.F16.F32.PACK_AB R99, R103, R102 ;  /* 0x000000666763723e */ /* 0x000fe400000000ff */
[----:B------:R-:W-:-:S02]  /*24b0*/  F2FP.F16.F32.PACK_AB R129, R131, R130 ;  /* 0x000000828381723e */ /* 0x000fc400000000ff */
[----:B------:R-:W-:Y:S01]  /*24c0*/  F2FP.F16.F32.PACK_AB R41, R43, R42 ;  /* 0x0000002a2b29723e */ /* 0x000fe200000000ff */
[----:B------:R-:W-:Y:S01]  /*24d0*/  STSM.16.M88.4 [R3+0x4000], R96 ;  /* 0x0040006003007844 */ /* 0x000fe20000000200 */
[----:B------:R-:W-:Y:S02]  /*24e0*/  F2FP.F16.F32.PACK_AB R72, R73, R72 ;  /* 0x000000484948723e */ /* 0x000fe400000000ff */
[----:B------:R-:W-:Y:S02]  /*24f0*/  F2FP.F16.F32.PACK_AB R130, R133, R132 ;  /* 0x000000848582723e */ /* 0x000fe400000000ff */
[----:B------:R-:W-:Y:S02]  /*2500*/  F2FP.F16.F32.PACK_AB R131, R135, R134 ;  /* 0x000000868783723e */ /* 0x000fe400000000ff */
[----:B------:R-:W-:Y:S02]  /*2510*/  LOP3.LUT R0, R0, 0x60, RZ, 0x3c, !PT ;  /* 0x0000006000007812 */ /* 0x000fe400078e3cff */
[----:B------:R-:W-:Y:S01]  /*2520*/  F2FP.F16.F32.PACK_AB R42, R45, R44 ;  /* 0x0000002c2d2a723e */ /* 0x000fe200000000ff */
[----:B------:R-:W-:Y:S01]  /*2530*/  STSM.16.M88.4 [R3+0x6000], R128 ;  /* 0x0060008003007844 */ /* 0x000fe20000000200 */
[----:B------:R-:W-:Y:S01]  /*2540*/  F2FP.F16.F32.PACK_AB R43, R47, R46 ;  /* 0x0000002e2f2b723e */ /* 0x000fe200000000ff */
[----:B------:R-:W-:Y:S01]  /*2550*/  VIADD R0, R0, UR7 ;  /* 0x0000000700007c36 */ /* 0x000fe20008000000 */
[----:B------:R-:W-:-:S02]  /*2560*/  F2FP.F16.F32.PACK_AB R73, R75, R74 ;  /* 0x0000004a4b49723e */ /* 0x000fc400000000ff */
[----:B------:R-:W-:Y:S01]  /*2570*/  F2FP.F16.F32.PACK_AB R104, R105, R104 ;  /* 0x000000686968723e */ /* 0x000fe200000000ff */
[----:B------:R-:W-:Y:S01]  /*2580*/  STSM.16.M88.4 [R4], R40 ;  /* 0x0000002804007844 */ /* 0x000fe20000000200 */
[----:B------:R-:W-:Y:S02]  /*2590*/  F2FP.F16.F32.PACK_AB R74, R77, R76 ;  /* 0x0000004c4d4a723e */ /* 0x000fe400000000ff */
[----:B------:R-:W-:Y:S02]  /*25a0*/  F2FP.F16.F32.PACK_AB R75, R79, R78 ;  /* 0x0000004e4f4b723e */ /* 0x000fe400000000ff */
[----:B------:R-:W-:Y:S02]  /*25b0*/  F2FP.F16.F32.PACK_AB R105, R107, R106 ;  /* 0x0000006a6b69723e */ /* 0x000fe400000000ff */
[----:B------:R-:W-:Y:S01]  /*25c0*/  F2FP.F16.F32.PACK_AB R136, R137, R136 ;  /* 0x000000888988723e */ /* 0x000fe200000000ff */
[----:B------:R-:W-:Y:S01]  /*25d0*/  STSM.16.M88.4 [R4+0x2000], R72 ;  /* 0x0020004804007844 */ /* 0x000fe20000000200 */
[----:B------:R-:W-:-:S02]  /*25e0*/  F2FP.F16.F32.PACK_AB R48, R49, R48 ;  /* 0x000000303130723e */ /* 0x000fc400000000ff */
[----:B------:R-:W-:Y:S02]  /*25f0*/  F2FP.F16.F32.PACK_AB R106, R109, R108 ;  /* 0x0000006c6d6a723e */ /* 0x000fe400000000ff */
[----:B------:R-:W-:Y:S02]  /*2600*/  F2FP.F16.F32.PACK_AB R107, R111, R110 ;  /* 0x0000006e6f6b723e */ /* 0x000fe400000000ff */
[----:B------:R-:W-:Y:S02]  /*2610*/  F2FP.F16.F32.PACK_AB R137, R139, R138 ;  /* 0x0000008a8b89723e */ /* 0x000fe400000000ff */
[----:B------:R-:W-:Y:S01]  /*2620*/  F2FP.F16.F32.PACK_AB R49, R51, R50 ;  /* 0x000000323331723e */ /* 0x000fe200000000ff */
[----:B------:R-:W-:Y:S01]  /*2630*/  STSM.16.M88.4 [R4+0x4000], R104 ;  /* 0x0040006804007844 */ /* 0x000fe20000000200 */
[----:B------:R-:W-:Y:S02]  /*2640*/  F2FP.F16.F32.PACK_AB R80, R81, R80 ;  /* 0x000000505150723e */ /* 0x000fe400000000ff */
[----:B------:R-:W-:-:S02]  /*2650*/  F2FP.F16.F32.PACK_AB R138, R141, R140 ;  /* 0x0000008c8d8a723e */ /* 0x000fc400000000ff */
[----:B------:R-:W-:Y:S02]  /*2660*/  F2FP.F16.F32.PACK_AB R139, R143, R142 ;  /* 0x0000008e8f8b723e */ /* 0x000fe400000000ff */
[----:B------:R-:W-:Y:S02]  /*2670*/  F2FP.F16.F32.PACK_AB R50, R53, R52 ;  /* 0x000000343532723e */ /* 0x000fe400000000ff */
[----:B------:R-:W-:Y:S01]  /*2680*/  F2FP.F16.F32.PACK_AB R51, R55, R54 ;  /* 0x000000363733723e */ /* 0x000fe200000000ff */
[----:B------:R-:W-:Y:S01]  /*2690*/  STSM.16.M88.4 [R4+0x6000], R136 ;  /* 0x0060008804007844 */ /* 0x000fe20000000200 */
[----:B------:R-:W-:Y:S02]  /*26a0*/  F2FP.F16.F32.PACK_AB R81, R83, R82 ;  /* 0x000000525351723e */ /* 0x000fe400000000ff */
[----:B------:R-:W-:Y:S01]  /*26b0*/  F2FP.F16.F32.PACK_AB R112, R113, R112 ;  /* 0x000000707170723e */ /* 0x000fe200000000ff */
[----:B------:R-:W-:Y:S01]  /*26c0*/  STSM.16.M88.4 [R0], R48 ;  /* 0x0000003000007844 */ /* 0x000fe20000000200 */
[----:B------:R-:W-:-:S02]  /*26d0*/  F2FP.F16.F32.PACK_AB R82, R85, R84 ;  /* 0x000000545552723e */ /* 0x000fc400000000ff */
[----:B------:R-:W-:Y:S02]  /*26e0*/  F2FP.F16.F32.PACK_AB R83, R87, R86 ;  /* 0x000000565753723e */ /* 0x000fe400000000ff */
        /* <DEDUP_REMOVED lines=8> */
[----:B------:R-:W-:-:S05]  /*2770*/  F2FP.F16.F32.PACK_AB R147, R151, R150 ;  /* 0x000000969793723e */ /* 0x000fca00000000ff */
[----:B------:R-:W-:Y:S01]  /*2780*/  STSM.16.M88.4 [R0+0x6000], R144 ;  /* 0x0060009000007844 */ /* 0x000fe20000000200 */
[----:B------:R1:W-:Y:S06]  /*2790*/  MEMBAR.ALL.CTA ;  /* 0x0000000000007992 */ /* 0x0003ec0000008000 */
[----:B-1----:R-:W1:Y:S02]  /*27a0*/  FENCE.VIEW.ASYNC.S ;  /* 0x00000000000073c6 */ /* 0x002e640000000000 */
[----:B-1----:R-:W-:Y:S06]  /*27b0*/  BAR.SYNC.DEFER_BLOCKING 0x0 ;  /* 0x0000000000007b1d */ /* 0x002fec0000010000 */
[----:B------:R1:W-:Y:S01]  /*27c0*/  UTMASTG.2D [UR4], [UR24] ;  /* 0x00000004180073b5 */ /* 0x0003e20008008000 */
[----:B------:R0:W-:Y:S01]  /*27d0*/  UTMACMDFLUSH ;  /* 0x00000000000079b7 */ /* 0x0001e20000000000 */
[----:B------:R-:W-:-:S04]  /*27e0*/  DEPBAR.LE SB0, 0x0 ;  /* 0x000080000000791a */ /* 0x000fc80000000000 */
[----:B------:R-:W-:Y:S06]  /*27f0*/  BAR.SYNC.DEFER_BLOCKING 0x0 ;  /* 0x0000000000007b1d */ /* 0x000fec0000010000 */
[----:B-1----:R-:W-:Y:S05]  /*2800*/  EXIT ;  /* 0x000000000000794d */ /* 0x002fea0003800000 */
.L_x_48:
[----:B------:R-:W1:Y:S02]  /*2810*/  SYNCS.PHASECHK.TRANS64.TRYWAIT P0, [UR29+0x28000], R2 ;  /* 0x02800002ff0075a7 */ /* 0x000e64000800015d */
[----:B-1----:R-:W-:Y:S05]  /*2820*/  @!P0 BRA `(.L_x_48) ;  /* 0xfffffffc00f88947 */ /* 0x002fea000383ffff */
[----:B------:R-:W-:Y:S05]  /*2830*/  BRA `(.L_x_50) ;  /* 0xfffffff400887947 */ /* 0x000fea000383ffff */
.L_x_51:
[----:B------:R-:W-:-:S00]  /*2840*/  BRA `(.L_x_51) ;  /* 0xfffffffc00fc7947 */ /* 0x000fc0000383ffff */
[----:B------:R-:W-:-:S00]  /*2850*/  NOP ;  /* 0x0000000000007918 */ /* 0x000fc00000000000 */
        /* <DEDUP_REMOVED lines=10> */
.L_x_52:


//--------------------- .nv.shared.gluon_wgmma    --------------------------
	.section	.nv.shared.gluon_wgmma,"aw",@nobits
	.sectionflags	@""
	.align	16
	.zero		1024


//--------------------- .nv.shared.reserved.0     --------------------------
	.section	.nv.shared.reserved.0,"aw",@nobits
	.weak		__nv_reservedSMEM_offset_0_alias
	.size		__nv_reservedSMEM_offset_0_alias, 0, 0
	.other		__nv_reservedSMEM_offset_0_alias,@"STO_CUDA_RESERVED_SHARED STV_DEFAULT"
__nv_reservedSMEM_offset_0_alias:
	.zero		0


//--------------------- .nv.constant0.gluon_wgmma --------------------------
	.section	.nv.constant0.gluon_wgmma,"a",@progbits
	.sectionflags	@""
	.align	4
.nv.constant0.gluon_wgmma:
	.zero		608


//--------------------- SYMBOLS --------------------------

	.type		.nv.reservedSmem.offset0,@object
	.size		.nv.reservedSmem.offset0,0x4
